//
// Generated by NVIDIA NVVM Compiler
//
// Compiler Build ID: CL-36424714
// Cuda compilation tools, release 13.0, V13.0.88
// Based on NVVM 20.0.0
//

.version 9.0
.target sm_100
.address_size 64

	// .globl	_Z12block_stridemmPd

.visible .entry _Z12block_stridemmPd(
	.param .u64 _Z12block_stridemmPd_param_0,
	.param .u64 _Z12block_stridemmPd_param_1,
	.param .u64 .ptr .align 1 _Z12block_stridemmPd_param_2
)
{
	.reg .pred 	%p<6>;
	.reg .b32 	%r<10>;
	.reg .b64 	%rd<30>;

	ld.param.u64 	%rd14, [_Z12block_stridemmPd_param_0];
	ld.param.u64 	%rd15, [_Z12block_stridemmPd_param_1];
	ld.param.u64 	%rd16, [_Z12block_stridemmPd_param_2];
	mov.u32 	%r1, %nctaid.x;
	mov.u32 	%r2, %ntid.x;
	mul.lo.s32 	%r3, %r1, %r2;
	cvt.u64.u32 	%rd1, %r3;
	add.s64 	%rd17, %rd1, %rd15;
	add.s64 	%rd2, %rd17, -1;
	mov.u32 	%r4, %ctaid.x;
	mul.lo.s32 	%r5, %r4, %r2;
	cvt.u64.u32 	%rd18, %r5;
	mov.u32 	%r6, %tid.x;
	cvt.u64.u32 	%rd19, %r6;
	add.s64 	%rd3, %rd18, %rd19;
	and.b64  	%rd20, %rd2, -4294967296;
	setp.ne.s64 	%p1, %rd20, 0;
	@%p1 bra 	$L__BB0_2;
	cvt.u32.u64 	%r7, %rd1;
	cvt.u32.u64 	%r8, %rd2;
	rem.u32 	%r9, %r8, %r7;
	cvt.u64.u32 	%rd27, %r9;
	bra.uni 	$L__BB0_3;
$L__BB0_2:
	rem.u64 	%rd27, %rd2, %rd1;
$L__BB0_3:
	add.s64 	%rd21, %rd2, %rd3;
	sub.s64 	%rd22, %rd21, %rd27;
	min.u64 	%rd7, %rd22, %rd15;
	setp.eq.s64 	%p2, %rd14, 0;
	@%p2 bra 	$L__BB0_9;
	cvta.to.global.u64 	%rd8, %rd16;
	min.u64 	%rd9, %rd3, %rd15;
	mov.b64 	%rd28, 0;
$L__BB0_5:
	setp.ge.u64 	%p3, %rd3, %rd7;
	@%p3 bra 	$L__BB0_8;
	mov.u64 	%rd29, %rd9;
$L__BB0_7:
	shl.b64 	%rd24, %rd29, 3;
	add.s64 	%rd25, %rd8, %rd24;
	mov.b64 	%rd26, 4605380978949069210;
	st.global.u64 	[%rd25], %rd26;
	add.s64 	%rd29, %rd29, %rd1;
	setp.lt.u64 	%p4, %rd29, %rd7;
	@%p4 bra 	$L__BB0_7;
$L__BB0_8:
	add.s64 	%rd28, %rd28, 1;
	setp.ne.s64 	%p5, %rd28, %rd14;
	@%p5 bra 	$L__BB0_5;
$L__BB0_9:
	ret;

}
	// .globl	_Z13block_stride5mmPd
.visible .entry _Z13block_stride5mmPd(
	.param .u64 _Z13block_stride5mmPd_param_0,
	.param .u64 _Z13block_stride5mmPd_param_1,
	.param .u64 .ptr .align 1 _Z13block_stride5mmPd_param_2
)
{
	.reg .pred 	%p<6>;
	.reg .b32 	%r<10>;
	.reg .b64 	%rd<29>;
	.reg .b64 	%fd<30>;

	ld.param.u64 	%rd14, [_Z13block_stride5mmPd_param_0];
	ld.param.u64 	%rd15, [_Z13block_stride5mmPd_param_1];
	ld.param.u64 	%rd16, [_Z13block_stride5mmPd_param_2];
	mov.u32 	%r1, %nctaid.x;
	mov.u32 	%r2, %ntid.x;
	mul.lo.s32 	%r3, %r1, %r2;
	cvt.u64.u32 	%rd1, %r3;
	add.s64 	%rd17, %rd1, %rd15;
	add.s64 	%rd2, %rd17, -1;
	mov.u32 	%r4, %ctaid.x;
	mul.lo.s32 	%r5, %r4, %r2;
	cvt.u64.u32 	%rd18, %r5;
	mov.u32 	%r6, %tid.x;
	cvt.u64.u32 	%rd19, %r6;
	add.s64 	%rd3, %rd18, %rd19;
	and.b64  	%rd20, %rd2, -4294967296;
	setp.ne.s64 	%p1, %rd20, 0;
	@%p1 bra 	$L__BB1_2;
	cvt.u32.u64 	%r7, %rd1;
	cvt.u32.u64 	%r8, %rd2;
	rem.u32 	%r9, %r8, %r7;
	cvt.u64.u32 	%rd26, %r9;
	bra.uni 	$L__BB1_3;
$L__BB1_2:
	rem.u64 	%rd26, %rd2, %rd1;
$L__BB1_3:
	add.s64 	%rd21, %rd2, %rd3;
	sub.s64 	%rd22, %rd21, %rd26;
	min.u64 	%rd7, %rd22, %rd15;
	setp.eq.s64 	%p2, %rd14, 0;
	@%p2 bra 	$L__BB1_9;
	cvta.to.global.u64 	%rd8, %rd16;
	min.u64 	%rd9, %rd3, %rd15;
	mov.f64 	%fd29, 0d3FE0000000000000;
	mov.b64 	%rd27, 0;
$L__BB1_5:
	setp.ge.u64 	%p3, %rd3, %rd7;
	@%p3 bra 	$L__BB1_8;
	mov.u64 	%rd28, %rd9;
$L__BB1_7:
	shl.b64 	%rd24, %rd28, 3;
	add.s64 	%rd25, %rd8, %rd24;
	ld.global.f64 	%fd4, [%rd25];
	fma.rn.f64 	%fd5, %fd4, 0d3FE999999999999A, %fd29;
	fma.rn.f64 	%fd6, %fd4, %fd5, %fd29;
	fma.rn.f64 	%fd7, %fd4, %fd6, %fd29;
	fma.rn.f64 	%fd8, %fd4, %fd7, %fd29;
	fma.rn.f64 	%fd9, %fd4, %fd8, %fd29;
	fma.rn.f64 	%fd10, %fd4, %fd9, %fd29;
	fma.rn.f64 	%fd11, %fd4, %fd10, %fd29;
	fma.rn.f64 	%fd12, %fd4, %fd11, %fd29;
	fma.rn.f64 	%fd13, %fd4, %fd12, %fd29;
	fma.rn.f64 	%fd14, %fd4, %fd13, %fd29;
	fma.rn.f64 	%fd15, %fd4, %fd14, %fd29;
	fma.rn.f64 	%fd16, %fd4, %fd15, %fd29;
	fma.rn.f64 	%fd17, %fd4, %fd16, %fd29;
	fma.rn.f64 	%fd18, %fd4, %fd17, %fd29;
	fma.rn.f64 	%fd19, %fd4, %fd18, %fd29;
	fma.rn.f64 	%fd20, %fd4, %fd19, %fd29;
	fma.rn.f64 	%fd21, %fd4, %fd20, %fd29;
	fma.rn.f64 	%fd22, %fd4, %fd21, %fd29;
	fma.rn.f64 	%fd23, %fd4, %fd22, %fd29;
	fma.rn.f64 	%fd24, %fd4, %fd23, %fd29;
	fma.rn.f64 	%fd25, %fd4, %fd24, %fd29;
	fma.rn.f64 	%fd26, %fd4, %fd25, %fd29;
	fma.rn.f64 	%fd27, %fd4, %fd26, %fd29;
	fma.rn.f64 	%fd28, %fd4, %fd27, %fd29;
	st.global.f64 	[%rd25], %fd28;
	add.s64 	%rd28, %rd28, %rd1;
	setp.lt.u64 	%p4, %rd28, %rd7;
	@%p4 bra 	$L__BB1_7;
$L__BB1_8:
	mul.f64 	%fd29, %fd29, 0d3FEFFFFFFAA19C47;
	add.s64 	%rd27, %rd27, 1;
	setp.ne.s64 	%p5, %rd27, %rd14;
	@%p5 bra 	$L__BB1_5;
$L__BB1_9:
	ret;

}
	// .globl	_Z13block_stride4mmPd
.visible .entry _Z13block_stride4mmPd(
	.param .u64 _Z13block_stride4mmPd_param_0,
	.param .u64 _Z13block_stride4mmPd_param_1,
	.param .u64 .ptr .align 1 _Z13block_stride4mmPd_param_2
)
{
	.reg .pred 	%p<6>;
	.reg .b32 	%r<10>;
	.reg .b64 	%rd<29>;
	.reg .b64 	%fd<16>;

	ld.param.u64 	%rd14, [_Z13block_stride4mmPd_param_0];
	ld.param.u64 	%rd15, [_Z13block_stride4mmPd_param_1];
	ld.param.u64 	%rd16, [_Z13block_stride4mmPd_param_2];
	mov.u32 	%r1, %nctaid.x;
	mov.u32 	%r2, %ntid.x;
	mul.lo.s32 	%r3, %r1, %r2;
	cvt.u64.u32 	%rd1, %r3;
	add.s64 	%rd17, %rd1, %rd15;
	add.s64 	%rd2, %rd17, -1;
	mov.u32 	%r4, %ctaid.x;
	mul.lo.s32 	%r5, %r4, %r2;
	cvt.u64.u32 	%rd18, %r5;
	mov.u32 	%r6, %tid.x;
	cvt.u64.u32 	%rd19, %r6;
	add.s64 	%rd3, %rd18, %rd19;
	and.b64  	%rd20, %rd2, -4294967296;
	setp.ne.s64 	%p1, %rd20, 0;
	@%p1 bra 	$L__BB2_2;
	cvt.u32.u64 	%r7, %rd1;
	cvt.u32.u64 	%r8, %rd2;
	rem.u32 	%r9, %r8, %r7;
	cvt.u64.u32 	%rd26, %r9;
	bra.uni 	$L__BB2_3;
$L__BB2_2:
	rem.u64 	%rd26, %rd2, %rd1;
$L__BB2_3:
	add.s64 	%rd21, %rd2, %rd3;
	sub.s64 	%rd22, %rd21, %rd26;
	min.u64 	%rd7, %rd22, %rd15;
	setp.eq.s64 	%p2, %rd14, 0;
	@%p2 bra 	$L__BB2_9;
	cvta.to.global.u64 	%rd8, %rd16;
	min.u64 	%rd9, %rd3, %rd15;
	mov.f64 	%fd15, 0d3FE0000000000000;
	mov.b64 	%rd27, 0;
$L__BB2_5:
	setp.ge.u64 	%p3, %rd3, %rd7;
	@%p3 bra 	$L__BB2_8;
	mov.u64 	%rd28, %rd9;
$L__BB2_7:
	shl.b64 	%rd24, %rd28, 3;
	add.s64 	%rd25, %rd8, %rd24;
	ld.global.f64 	%fd4, [%rd25];
	fma.rn.f64 	%fd5, %fd4, 0d3FE999999999999A, %fd15;
	fma.rn.f64 	%fd6, %fd4, %fd5, %fd15;
	fma.rn.f64 	%fd7, %fd4, %fd6, %fd15;
	fma.rn.f64 	%fd8, %fd4, %fd7, %fd15;
	fma.rn.f64 	%fd9, %fd4, %fd8, %fd15;
	fma.rn.f64 	%fd10, %fd4, %fd9, %fd15;
	fma.rn.f64 	%fd11, %fd4, %fd10, %fd15;
	fma.rn.f64 	%fd12, %fd4, %fd11, %fd15;
	fma.rn.f64 	%fd13, %fd4, %fd12, %fd15;
	fma.rn.f64 	%fd14, %fd4, %fd13, %fd15;
	st.global.f64 	[%rd25], %fd14;
	add.s64 	%rd28, %rd28, %rd1;
	setp.lt.u64 	%p4, %rd28, %rd7;
	@%p4 bra 	$L__BB2_7;
$L__BB2_8:
	mul.f64 	%fd15, %fd15, 0d3FEFFFFFFAA19C47;
	add.s64 	%rd27, %rd27, 1;
	setp.ne.s64 	%p5, %rd27, %rd14;
	@%p5 bra 	$L__BB2_5;
$L__BB2_9:
	ret;

}
	// .globl	_Z13block_stride3mmPd
.visible .entry _Z13block_stride3mmPd(
	.param .u64 _Z13block_stride3mmPd_param_0,
	.param .u64 _Z13block_stride3mmPd_param_1,
	.param .u64 .ptr .align 1 _Z13block_stride3mmPd_param_2
)
{
	.reg .pred 	%p<6>;
	.reg .b32 	%r<10>;
	.reg .b64 	%rd<29>;
	.reg .b64 	%fd<12>;

	ld.param.u64 	%rd14, [_Z13block_stride3mmPd_param_0];
	ld.param.u64 	%rd15, [_Z13block_stride3mmPd_param_1];
	ld.param.u64 	%rd16, [_Z13block_stride3mmPd_param_2];
	mov.u32 	%r1, %nctaid.x;
	mov.u32 	%r2, %ntid.x;
	mul.lo.s32 	%r3, %r1, %r2;
	cvt.u64.u32 	%rd1, %r3;
	add.s64 	%rd17, %rd1, %rd15;
	add.s64 	%rd2, %rd17, -1;
	mov.u32 	%r4, %ctaid.x;
	mul.lo.s32 	%r5, %r4, %r2;
	cvt.u64.u32 	%rd18, %r5;
	mov.u32 	%r6, %tid.x;
	cvt.u64.u32 	%rd19, %r6;
	add.s64 	%rd3, %rd18, %rd19;
	and.b64  	%rd20, %rd2, -4294967296;
	setp.ne.s64 	%p1, %rd20, 0;
	@%p1 bra 	$L__BB3_2;
	cvt.u32.u64 	%r7, %rd1;
	cvt.u32.u64 	%r8, %rd2;
	rem.u32 	%r9, %r8, %r7;
	cvt.u64.u32 	%rd26, %r9;
	bra.uni 	$L__BB3_3;
$L__BB3_2:
	rem.u64 	%rd26, %rd2, %rd1;
$L__BB3_3:
	add.s64 	%rd21, %rd2, %rd3;
	sub.s64 	%rd22, %rd21, %rd26;
	min.u64 	%rd7, %rd22, %rd15;
	setp.eq.s64 	%p2, %rd14, 0;
	@%p2 bra 	$L__BB3_9;
	cvta.to.global.u64 	%rd8, %rd16;
	min.u64 	%rd9, %rd3, %rd15;
	mov.f64 	%fd11, 0d3FE0000000000000;
	mov.b64 	%rd27, 0;
$L__BB3_5:
	setp.ge.u64 	%p3, %rd3, %rd7;
	@%p3 bra 	$L__BB3_8;
	mov.u64 	%rd28, %rd9;
$L__BB3_7:
	shl.b64 	%rd24, %rd28, 3;
	add.s64 	%rd25, %rd8, %rd24;
	ld.global.f64 	%fd4, [%rd25];
	fma.rn.f64 	%fd5, %fd4, 0d3FE999999999999A, %fd11;
	fma.rn.f64 	%fd6, %fd4, %fd5, %fd11;
	fma.rn.f64 	%fd7, %fd4, %fd6, %fd11;
	fma.rn.f64 	%fd8, %fd4, %fd7, %fd11;
	fma.rn.f64 	%fd9, %fd4, %fd8, %fd11;
	fma.rn.f64 	%fd10, %fd4, %fd9, %fd11;
	st.global.f64 	[%rd25], %fd10;
	add.s64 	%rd28, %rd28, %rd1;
	setp.lt.u64 	%p4, %rd28, %rd7;
	@%p4 bra 	$L__BB3_7;
$L__BB3_8:
	mul.f64 	%fd11, %fd11, 0d3FEFFFFFFAA19C47;
	add.s64 	%rd27, %rd27, 1;
	setp.ne.s64 	%p5, %rd27, %rd14;
	@%p5 bra 	$L__BB3_5;
$L__BB3_9:
	ret;

}
	// .globl	_Z13block_stride2mmPd
.visible .entry _Z13block_stride2mmPd(
	.param .u64 _Z13block_stride2mmPd_param_0,
	.param .u64 _Z13block_stride2mmPd_param_1,
	.param .u64 .ptr .align 1 _Z13block_stride2mmPd_param_2
)
{
	.reg .pred 	%p<6>;
	.reg .b32 	%r<10>;
	.reg .b64 	%rd<29>;
	.reg .b64 	%fd<9>;

	ld.param.u64 	%rd14, [_Z13block_stride2mmPd_param_0];
	ld.param.u64 	%rd15, [_Z13block_stride2mmPd_param_1];
	ld.param.u64 	%rd16, [_Z13block_stride2mmPd_param_2];
	mov.u32 	%r1, %nctaid.x;
	mov.u32 	%r2, %ntid.x;
	mul.lo.s32 	%r3, %r1, %r2;
	cvt.u64.u32 	%rd1, %r3;
	add.s64 	%rd17, %rd1, %rd15;
	add.s64 	%rd2, %rd17, -1;
	mov.u32 	%r4, %ctaid.x;
	mul.lo.s32 	%r5, %r4, %r2;
	cvt.u64.u32 	%rd18, %r5;
	mov.u32 	%r6, %tid.x;
	cvt.u64.u32 	%rd19, %r6;
	add.s64 	%rd3, %rd18, %rd19;
	and.b64  	%rd20, %rd2, -4294967296;
	setp.ne.s64 	%p1, %rd20, 0;
	@%p1 bra 	$L__BB4_2;
	cvt.u32.u64 	%r7, %rd1;
	cvt.u32.u64 	%r8, %rd2;
	rem.u32 	%r9, %r8, %r7;
	cvt.u64.u32 	%rd26, %r9;
	bra.uni 	$L__BB4_3;
$L__BB4_2:
	rem.u64 	%rd26, %rd2, %rd1;
$L__BB4_3:
	add.s64 	%rd21, %rd2, %rd3;
	sub.s64 	%rd22, %rd21, %rd26;
	min.u64 	%rd7, %rd22, %rd15;
	setp.eq.s64 	%p2, %rd14, 0;
	@%p2 bra 	$L__BB4_9;
	cvta.to.global.u64 	%rd8, %rd16;
	min.u64 	%rd9, %rd3, %rd15;
	mov.f64 	%fd8, 0d3FE0000000000000;
	mov.b64 	%rd27, 0;
$L__BB4_5:
	setp.ge.u64 	%p3, %rd3, %rd7;
	@%p3 bra 	$L__BB4_8;
	mov.u64 	%rd28, %rd9;
$L__BB4_7:
	shl.b64 	%rd24, %rd28, 3;
	add.s64 	%rd25, %rd8, %rd24;
	ld.global.f64 	%fd4, [%rd25];
	fma.rn.f64 	%fd5, %fd4, 0d3FE999999999999A, %fd8;
	fma.rn.f64 	%fd6, %fd4, %fd5, %fd8;
	fma.rn.f64 	%fd7, %fd4, %fd6, %fd8;
	st.global.f64 	[%rd25], %fd7;
	add.s64 	%rd28, %rd28, %rd1;
	setp.lt.u64 	%p4, %rd28, %rd7;
	@%p4 bra 	$L__BB4_7;
$L__BB4_8:
	mul.f64 	%fd8, %fd8, 0d3FEFFFFFFAA19C47;
	add.s64 	%rd27, %rd27, 1;
	setp.ne.s64 	%p5, %rd27, %rd14;
	@%p5 bra 	$L__BB4_5;
$L__BB4_9:
	ret;

}
	// .globl	_Z13block_stride1mmPd
.visible .entry _Z13block_stride1mmPd(
	.param .u64 _Z13block_stride1mmPd_param_0,
	.param .u64 _Z13block_stride1mmPd_param_1,
	.param .u64 .ptr .align 1 _Z13block_stride1mmPd_param_2
)
{
	.reg .pred 	%p<6>;
	.reg .b32 	%r<10>;
	.reg .b64 	%rd<29>;
	.reg .b64 	%fd<7>;

	ld.param.u64 	%rd14, [_Z13block_stride1mmPd_param_0];
	ld.param.u64 	%rd15, [_Z13block_stride1mmPd_param_1];
	ld.param.u64 	%rd16, [_Z13block_stride1mmPd_param_2];
	mov.u32 	%r1, %nctaid.x;
	mov.u32 	%r2, %ntid.x;
	mul.lo.s32 	%r3, %r1, %r2;
	cvt.u64.u32 	%rd1, %r3;
	add.s64 	%rd17, %rd1, %rd15;
	add.s64 	%rd2, %rd17, -1;
	mov.u32 	%r4, %ctaid.x;
	mul.lo.s32 	%r5, %r4, %r2;
	cvt.u64.u32 	%rd18, %r5;
	mov.u32 	%r6, %tid.x;
	cvt.u64.u32 	%rd19, %r6;
	add.s64 	%rd3, %rd18, %rd19;
	and.b64  	%rd20, %rd2, -4294967296;
	setp.ne.s64 	%p1, %rd20, 0;
	@%p1 bra 	$L__BB5_2;
	cvt.u32.u64 	%r7, %rd1;
	cvt.u32.u64 	%r8, %rd2;
	rem.u32 	%r9, %r8, %r7;
	cvt.u64.u32 	%rd26, %r9;
	bra.uni 	$L__BB5_3;
$L__BB5_2:
	rem.u64 	%rd26, %rd2, %rd1;
$L__BB5_3:
	add.s64 	%rd21, %rd2, %rd3;
	sub.s64 	%rd22, %rd21, %rd26;
	min.u64 	%rd7, %rd22, %rd15;
	setp.eq.s64 	%p2, %rd14, 0;
	@%p2 bra 	$L__BB5_9;
	cvta.to.global.u64 	%rd8, %rd16;
	min.u64 	%rd9, %rd3, %rd15;
	mov.f64 	%fd6, 0d3FE0000000000000;
	mov.b64 	%rd27, 0;
$L__BB5_5:
	setp.ge.u64 	%p3, %rd3, %rd7;
	@%p3 bra 	$L__BB5_8;
	mov.u64 	%rd28, %rd9;
$L__BB5_7:
	shl.b64 	%rd24, %rd28, 3;
	add.s64 	%rd25, %rd8, %rd24;
	ld.global.f64 	%fd4, [%rd25];
	add.f64 	%fd5, %fd6, %fd4;
	st.global.f64 	[%rd25], %fd5;
	add.s64 	%rd28, %rd28, %rd1;
	setp.lt.u64 	%p4, %rd28, %rd7;
	@%p4 bra 	$L__BB5_7;
$L__BB5_8:
	mul.f64 	%fd6, %fd6, 0d3FEFFFFFFAA19C47;
	add.s64 	%rd27, %rd27, 1;
	setp.ne.s64 	%p5, %rd27, %rd14;
	@%p5 bra 	$L__BB5_5;
$L__BB5_9:
	ret;

}
	// .globl	_Z18block_stride_triadmmPd
.visible .entry _Z18block_stride_triadmmPd(
	.param .u64 _Z18block_stride_triadmmPd_param_0,
	.param .u64 _Z18block_stride_triadmmPd_param_1,
	.param .u64 .ptr .align 1 _Z18block_stride_triadmmPd_param_2
)
{
	.reg .pred 	%p<6>;
	.reg .b32 	%r<10>;
	.reg .b64 	%rd<29>;
	.reg .b64 	%fd<7>;

	ld.param.u64 	%rd14, [_Z18block_stride_triadmmPd_param_0];
	ld.param.u64 	%rd15, [_Z18block_stride_triadmmPd_param_1];
	ld.param.u64 	%rd16, [_Z18block_stride_triadmmPd_param_2];
	mov.u32 	%r1, %nctaid.x;
	mov.u32 	%r2, %ntid.x;
	mul.lo.s32 	%r3, %r1, %r2;
	cvt.u64.u32 	%rd1, %r3;
	add.s64 	%rd17, %rd1, %rd15;
	add.s64 	%rd2, %rd17, -1;
	mov.u32 	%r4, %ctaid.x;
	mul.lo.s32 	%r5, %r4, %r2;
	cvt.u64.u32 	%rd18, %r5;
	mov.u32 	%r6, %tid.x;
	cvt.u64.u32 	%rd19, %r6;
	add.s64 	%rd3, %rd18, %rd19;
	and.b64  	%rd20, %rd2, -4294967296;
	setp.ne.s64 	%p1, %rd20, 0;
	@%p1 bra 	$L__BB6_2;
	cvt.u32.u64 	%r7, %rd1;
	cvt.u32.u64 	%r8, %rd2;
	rem.u32 	%r9, %r8, %r7;
	cvt.u64.u32 	%rd26, %r9;
	bra.uni 	$L__BB6_3;
$L__BB6_2:
	rem.u64 	%rd26, %rd2, %rd1;
$L__BB6_3:
	add.s64 	%rd21, %rd2, %rd3;
	sub.s64 	%rd22, %rd21, %rd26;
	min.u64 	%rd7, %rd22, %rd15;
	setp.eq.s64 	%p2, %rd14, 0;
	@%p2 bra 	$L__BB6_9;
	cvta.to.global.u64 	%rd8, %rd16;
	min.u64 	%rd9, %rd3, %rd15;
	mov.f64 	%fd6, 0d3FE0000000000000;
	mov.b64 	%rd27, 0;
$L__BB6_5:
	setp.ge.u64 	%p3, %rd3, %rd7;
	@%p3 bra 	$L__BB6_8;
	mov.u64 	%rd28, %rd9;
$L__BB6_7:
	shl.b64 	%rd24, %rd28, 3;
	add.s64 	%rd25, %rd8, %rd24;
	ld.global.f64 	%fd4, [%rd25];
	fma.rn.f64 	%fd5, %fd4, 0d3FE999999999999A, %fd6;
	st.global.f64 	[%rd25], %fd5;
	add.s64 	%rd28, %rd28, %rd1;
	setp.lt.u64 	%p4, %rd28, %rd7;
	@%p4 bra 	$L__BB6_7;
$L__BB6_8:
	mul.f64 	%fd6, %fd6, 0d3FEFFFFFFAA19C47;
	add.s64 	%rd27, %rd27, 1;
	setp.ne.s64 	%p5, %rd27, %rd14;
	@%p5 bra 	$L__BB6_5;
$L__BB6_9:
	ret;

}


// ===== COMPILED SASS (sm_100) =====

	.target	sm_100

	.elftype	@"ET_EXEC"


//--------------------- .note.nv.tkinfo           --------------------------
	.section	.note.nv.tkinfo,"",@"SHT_NOTE"
	.sectionflags	@"SHF_NOTE_NV_TKINFO"
	.tkinfo
        /*0018*/ 	.word	0x00000002
        /*0030*/ 	.string	""
        /*0030*/ 	.string	"ptxas"
        /*0030*/ 	.string	"Cuda compilation tools, release 13.0, V13.0.88"
        /*0030*/ 	.string	"Build cuda_13.0.r13.0/compiler.36424714_0"
        /*0030*/ 	.string	"-arch sm_100 -m 64 "



//--------------------- .note.nv.cuinfo           --------------------------
	.section	.note.nv.cuinfo,"",@"SHT_NOTE"
	.sectionflags	@"SHF_NOTE_NV_CUINFO"
        /*0018*/ 	.short	0x0002
        /*001a*/ 	.short	0x0064
        /*001c*/ 	.short	0x0082
	.zero		2


//--------------------- .nv.info                  --------------------------
	.section	.nv.info,"",@"SHT_CUDA_INFO"
	.align	4


	//----- nvinfo : EIATTR_REGCOUNT
	.align		4
        /*0000*/ 	.byte	0x04, 0x2f
        /*0002*/ 	.short	(.L_1 - .L_0)
	.align		4
.L_0:
        /*0004*/ 	.word	index@(_Z12block_stridemmPd)
        /*0008*/ 	.word	0x00000012


	//----- nvinfo : EIATTR_FRAME_SIZE
	.align		4
.L_1:
        /*000c*/ 	.byte	0x04, 0x11
        /*000e*/ 	.short	(.L_3 - .L_2)
	.align		4
.L_2:
        /*0010*/ 	.word	index@($__internal_6_$__cuda_sm20_rem_u64)
        /*0014*/ 	.word	0x00000000


	//----- nvinfo : EIATTR_FRAME_SIZE
	.align		4
.L_3:
        /*0018*/ 	.byte	0x04, 0x11
        /*001a*/ 	.short	(.L_5 - .L_4)
	.align		4
.L_4:
        /*001c*/ 	.word	index@(_Z12block_stridemmPd)
        /*0020*/ 	.word	0x00000000


	//----- nvinfo : EIATTR_REGCOUNT
	.align		4
.L_5:
        /*0024*/ 	.byte	0x04, 0x2f
        /*0026*/ 	.short	(.L_7 - .L_6)
	.align		4
.L_6:
        /*0028*/ 	.word	index@(_Z13block_stride5mmPd)
        /*002c*/ 	.word	0x00000014


	//----- nvinfo : EIATTR_FRAME_SIZE
	.align		4
.L_7:
        /*0030*/ 	.byte	0x04, 0x11
        /*0032*/ 	.short	(.L_9 - .L_8)
	.align		4
.L_8:
        /*0034*/ 	.word	index@($__internal_5_$__cuda_sm20_rem_u64)
        /*0038*/ 	.word	0x00000000


	//----- nvinfo : EIATTR_FRAME_SIZE
	.align		4
.L_9:
        /*003c*/ 	.byte	0x04, 0x11
        /*003e*/ 	.short	(.L_11 - .L_10)
	.align		4
.L_10:
        /*0040*/ 	.word	index@(_Z13block_stride5mmPd)
        /*0044*/ 	.word	0x00000000


	//----- nvinfo : EIATTR_REGCOUNT
	.align		4
.L_11:
        /*0048*/ 	.byte	0x04, 0x2f
        /*004a*/ 	.short	(.L_13 - .L_12)
	.align		4
.L_12:
        /*004c*/ 	.word	index@(_Z13block_stride4mmPd)
        /*0050*/ 	.word	0x00000014


	//----- nvinfo : EIATTR_FRAME_SIZE
	.align		4
.L_13:
        /*0054*/ 	.byte	0x04, 0x11
        /*0056*/ 	.short	(.L_15 - .L_14)
	.align		4
.L_14:
        /*0058*/ 	.word	index@($__internal_4_$__cuda_sm20_rem_u64)
        /*005c*/ 	.word	0x00000000


	//----- nvinfo : EIATTR_FRAME_SIZE
	.align		4
.L_15:
        /*0060*/ 	.byte	0x04, 0x11
        /*0062*/ 	.short	(.L_17 - .L_16)
	.align		4
.L_16:
        /*0064*/ 	.word	index@(_Z13block_stride4mmPd)
        /*0068*/ 	.word	0x00000000


	//----- nvinfo : EIATTR_REGCOUNT
	.align		4
.L_17:
        /*006c*/ 	.byte	0x04, 0x2f
        /*006e*/ 	.short	(.L_19 - .L_18)
	.align		4
.L_18:
        /*0070*/ 	.word	index@(_Z13block_stride3mmPd)
        /*0074*/ 	.word	0x00000014


	//----- nvinfo : EIATTR_FRAME_SIZE
	.align		4
.L_19:
        /*0078*/ 	.byte	0x04, 0x11
        /*007a*/ 	.short	(.L_21 - .L_20)
	.align		4
.L_20:
        /*007c*/ 	.word	index@($__internal_3_$__cuda_sm20_rem_u64)
        /*0080*/ 	.word	0x00000000


	//----- nvinfo : EIATTR_FRAME_SIZE
	.align		4
.L_21:
        /*0084*/ 	.byte	0x04, 0x11
        /*0086*/ 	.short	(.L_23 - .L_22)
	.align		4
.L_22:
        /*0088*/ 	.word	index@(_Z13block_stride3mmPd)
        /*008c*/ 	.word	0x00000000


	//----- nvinfo : EIATTR_REGCOUNT
	.align		4
.L_23:
        /*0090*/ 	.byte	0x04, 0x2f
        /*0092*/ 	.short	(.L_25 - .L_24)
	.align		4
.L_24:
        /*0094*/ 	.word	index@(_Z13block_stride2mmPd)
        /*0098*/ 	.word	0x00000014


	//----- nvinfo : EIATTR_FRAME_SIZE
	.align		4
.L_25:
        /*009c*/ 	.byte	0x04, 0x11
        /*009e*/ 	.short	(.L_27 - .L_26)
	.align		4
.L_26:
        /*00a0*/ 	.word	index@($__internal_2_$__cuda_sm20_rem_u64)
        /*00a4*/ 	.word	0x00000000


	//----- nvinfo : EIATTR_FRAME_SIZE
	.align		4
.L_27:
        /*00a8*/ 	.byte	0x04, 0x11
        /*00aa*/ 	.short	(.L_29 - .L_28)
	.align		4
.L_28:
        /*00ac*/ 	.word	index@(_Z13block_stride2mmPd)
        /*00b0*/ 	.word	0x00000000


	//----- nvinfo : EIATTR_REGCOUNT
	.align		4
.L_29:
        /*00b4*/ 	.byte	0x04, 0x2f
        /*00b6*/ 	.short	(.L_31 - .L_30)
	.align		4
.L_30:
        /*00b8*/ 	.word	index@(_Z13block_stride1mmPd)
        /*00bc*/ 	.word	0x00000012


	//----- nvinfo : EIATTR_FRAME_SIZE
	.align		4
.L_31:
        /*00c0*/ 	.byte	0x04, 0x11
        /*00c2*/ 	.short	(.L_33 - .L_32)
	.align		4
.L_32:
        /*00c4*/ 	.word	index@($__internal_1_$__cuda_sm20_rem_u64)
        /*00c8*/ 	.word	0x00000000


	//----- nvinfo : EIATTR_FRAME_SIZE
	.align		4
.L_33:
        /*00cc*/ 	.byte	0x04, 0x11
        /*00ce*/ 	.short	(.L_35 - .L_34)
	.align		4
.L_34:
        /*00d0*/ 	.word	index@(_Z13block_stride1mmPd)
        /*00d4*/ 	.word	0x00000000


	//----- nvinfo : EIATTR_REGCOUNT
	.align		4
.L_35:
        /*00d8*/ 	.byte	0x04, 0x2f
        /*00da*/ 	.short	(.L_37 - .L_36)
	.align		4
.L_36:
        /*00dc*/ 	.word	index@(_Z18block_stride_triadmmPd)
        /*00e0*/ 	.word	0x00000012


	//----- nvinfo : EIATTR_FRAME_SIZE
	.align		4
.L_37:
        /*00e4*/ 	.byte	0x04, 0x11
        /*00e6*/ 	.short	(.L_39 - .L_38)
	.align		4
.L_38:
        /*00e8*/ 	.word	index@($__internal_0_$__cuda_sm20_rem_u64)
        /*00ec*/ 	.word	0x00000000


	//----- nvinfo : EIATTR_FRAME_SIZE
	.align		4
.L_39:
        /*00f0*/ 	.byte	0x04, 0x11
        /*00f2*/ 	.short	(.L_41 - .L_40)
	.align		4
.L_40:
        /*00f4*/ 	.word	index@(_Z18block_stride_triadmmPd)
        /*00f8*/ 	.word	0x00000000


	//----- nvinfo : EIATTR_MIN_STACK_SIZE
	.align		4
.L_41:
        /*00fc*/ 	.byte	0x04, 0x12
        /*00fe*/ 	.short	(.L_43 - .L_42)
	.align		4
.L_42:
        /*0100*/ 	.word	index@(_Z18block_stride_triadmmPd)
        /*0104*/ 	.word	0x00000000


	//----- nvinfo : EIATTR_MIN_STACK_SIZE
	.align		4
.L_43:
        /*0108*/ 	.byte	0x04, 0x12
        /*010a*/ 	.short	(.L_45 - .L_44)
	.align		4
.L_44:
        /*010c*/ 	.word	index@(_Z13block_stride1mmPd)
        /*0110*/ 	.word	0x00000000


	//----- nvinfo : EIATTR_MIN_STACK_SIZE
	.align		4
.L_45:
        /*0114*/ 	.byte	0x04, 0x12
        /*0116*/ 	.short	(.L_47 - .L_46)
	.align		4
.L_46:
        /*0118*/ 	.word	index@(_Z13block_stride2mmPd)
        /*011c*/ 	.word	0x00000000


	//----- nvinfo : EIATTR_MIN_STACK_SIZE
	.align		4
.L_47:
        /*0120*/ 	.byte	0x04, 0x12
        /*0122*/ 	.short	(.L_49 - .L_48)
	.align		4
.L_48:
        /*0124*/ 	.word	index@(_Z13block_stride3mmPd)
        /*0128*/ 	.word	0x00000000


	//----- nvinfo : EIATTR_MIN_STACK_SIZE
	.align		4
.L_49:
        /*012c*/ 	.byte	0x04, 0x12
        /*012e*/ 	.short	(.L_51 - .L_50)
	.align		4
.L_50:
        /*0130*/ 	.word	index@(_Z13block_stride4mmPd)
        /*0134*/ 	.word	0x00000000


	//----- nvinfo : EIATTR_MIN_STACK_SIZE
	.align		4
.L_51:
        /*0138*/ 	.byte	0x04, 0x12
        /*013a*/ 	.short	(.L_53 - .L_52)
	.align		4
.L_52:
        /*013c*/ 	.word	index@(_Z13block_stride5mmPd)
        /*0140*/ 	.word	0x00000000


	//----- nvinfo : EIATTR_MIN_STACK_SIZE
	.align		4
.L_53:
        /*0144*/ 	.byte	0x04, 0x12
        /*0146*/ 	.short	(.L_55 - .L_54)
	.align		4
.L_54:
        /*0148*/ 	.word	index@(_Z12block_stridemmPd)
        /*014c*/ 	.word	0x00000000
.L_55:


//--------------------- .nv.compat                --------------------------
	.section	.nv.compat,"",@"SHT_CUDA_COMPAT_INFO"
	.align	4
        /*0000*/ 	.byte	0x02, 0x09, 0x00, 0x00, 0x02, 0x02, 0x01, 0x00, 0x02, 0x05, 0x05, 0x00, 0x03, 0x07, 0x01, 0x01
        /*0010*/ 	.byte	0x02, 0x03, 0x00, 0x00, 0x02, 0x06, 0x01, 0x00, 0x04, 0x0b, 0x08, 0x00, 0x01, 0x00, 0x00, 0x00
        /*0020*/ 	.byte	0x00, 0x00, 0x00, 0x00


//--------------------- .nv.info._Z18block_stride_triadmmPd --------------------------
	.section	.nv.info._Z18block_stride_triadmmPd,"",@"SHT_CUDA_INFO"
	.sectionflags	@""
	.align	4


	//----- nvinfo : EIATTR_CUDA_API_VERSION
	.align		4
        /*0000*/ 	.byte	0x04, 0x37
        /*0002*/ 	.short	(.L_57 - .L_56)
.L_56:
        /*0004*/ 	.word	0x00000082


	//----- nvinfo : EIATTR_KPARAM_INFO
	.align		4
.L_57:
        /*0008*/ 	.byte	0x04, 0x17
        /*000a*/ 	.short	(.L_59 - .L_58)
.L_58:
        /*000c*/ 	.word	0x00000000
        /*0010*/ 	.short	0x0002
        /*0012*/ 	.short	0x0010
        /*0014*/ 	.byte	0x00, 0xf5, 0x21, 0x00


	//----- nvinfo : EIATTR_KPARAM_INFO
	.align		4
.L_59:
        /*0018*/ 	.byte	0x04, 0x17
        /*001a*/ 	.short	(.L_61 - .L_60)
.L_60:
        /*001c*/ 	.word	0x00000000
        /*0020*/ 	.short	0x0001
        /*0022*/ 	.short	0x0008
        /*0024*/ 	.byte	0x00, 0xf0, 0x21, 0x00


	//----- nvinfo : EIATTR_KPARAM_INFO
	.align		4
.L_61:
        /*0028*/ 	.byte	0x04, 0x17
        /*002a*/ 	.short	(.L_63 - .L_62)
.L_62:
        /*002c*/ 	.word	0x00000000
        /*0030*/ 	.short	0x0000
        /*0032*/ 	.short	0x0000
        /*0034*/ 	.byte	0x00, 0xf0, 0x21, 0x00


	//----- nvinfo : EIATTR_SPARSE_MMA_MASK
	.align		4
.L_63:
        /*0038*/ 	.byte	0x03, 0x50
        /*003a*/ 	.short	0x0000


	//----- nvinfo : EIATTR_MAXREG_COUNT
	.align		4
        /*003c*/ 	.byte	0x03, 0x1b
        /*003e*/ 	.short	0x00ff


	//----- nvinfo : EIATTR_MERCURY_ISA_VERSION
	.align		4
        /*0040*/ 	.byte	0x03, 0x5f
        /*0042*/ 	.short	0x0101


	//----- nvinfo : EIATTR_VRC_CTA_INIT_COUNT
	.align		4
        /*0044*/ 	.byte	0x02, 0x4a
	.zero		1
	.zero		1


	//----- nvinfo : EIATTR_EXIT_INSTR_OFFSETS
	.align		4
        /*0048*/ 	.byte	0x04, 0x1c
        /*004a*/ 	.short	(.L_65 - .L_64)


	//   ....[0]....
.L_64:
        /*004c*/ 	.word	0x000002d0


	//   ....[1]....
        /*0050*/ 	.word	0x00000570


	//----- nvinfo : EIATTR_CRS_STACK_SIZE
	.align		4
.L_65:
        /*0054*/ 	.byte	0x04, 0x1e
        /*0056*/ 	.short	(.L_67 - .L_66)
.L_66:
        /*0058*/ 	.word	0x00000000


	//----- nvinfo : EIATTR_CBANK_PARAM_SIZE
	.align		4
.L_67:
        /*005c*/ 	.byte	0x03, 0x19
        /*005e*/ 	.short	0x0018


	//----- nvinfo : EIATTR_PARAM_CBANK
	.align		4
        /*0060*/ 	.byte	0x04, 0x0a
        /*0062*/ 	.short	(.L_69 - .L_68)
	.align		4
.L_68:
        /*0064*/ 	.word	index@(.nv.constant0._Z18block_stride_triadmmPd)
        /*0068*/ 	.short	0x0380
        /*006a*/ 	.short	0x0018


	//----- nvinfo : EIATTR_SW_WAR
	.align		4
.L_69:
        /*006c*/ 	.byte	0x04, 0x36
        /*006e*/ 	.short	(.L_71 - .L_70)
.L_70:
        /*0070*/ 	.word	0x00000008
.L_71:


//--------------------- .nv.info._Z13block_stride1mmPd --------------------------
	.section	.nv.info._Z13block_stride1mmPd,"",@"SHT_CUDA_INFO"
	.sectionflags	@""
	.align	4


	//----- nvinfo : EIATTR_CUDA_API_VERSION
	.align		4
        /*0000*/ 	.byte	0x04, 0x37
        /*0002*/ 	.short	(.L_73 - .L_72)
.L_72:
        /*0004*/ 	.word	0x00000082


	//----- nvinfo : EIATTR_KPARAM_INFO
	.align		4
.L_73:
        /*0008*/ 	.byte	0x04, 0x17
        /*000a*/ 	.short	(.L_75 - .L_74)
.L_74:
        /*000c*/ 	.word	0x00000000
        /*0010*/ 	.short	0x0002
        /*0012*/ 	.short	0x0010
        /*0014*/ 	.byte	0x00, 0xf5, 0x21, 0x00


	//----- nvinfo : EIATTR_KPARAM_INFO
	.align		4
.L_75:
        /*0018*/ 	.byte	0x04, 0x17
        /*001a*/ 	.short	(.L_77 - .L_76)
.L_76:
        /*001c*/ 	.word	0x00000000
        /*0020*/ 	.short	0x0001
        /*0022*/ 	.short	0x0008
        /*0024*/ 	.byte	0x00, 0xf0, 0x21, 0x00


	//----- nvinfo : EIATTR_KPARAM_INFO
	.align		4
.L_77:
        /*0028*/ 	.byte	0x04, 0x17
        /*002a*/ 	.short	(.L_79 - .L_78)
.L_78:
        /*002c*/ 	.word	0x00000000
        /*0030*/ 	.short	0x0000
        /*0032*/ 	.short	0x0000
        /*0034*/ 	.byte	0x00, 0xf0, 0x21, 0x00


	//----- nvinfo : EIATTR_SPARSE_MMA_MASK
	.align		4
.L_79:
        /*0038*/ 	.byte	0x03, 0x50
        /*003a*/ 	.short	0x0000


	//----- nvinfo : EIATTR_MAXREG_COUNT
	.align		4
        /*003c*/ 	.byte	0x03, 0x1b
        /*003e*/ 	.short	0x00ff


	//----- nvinfo : EIATTR_MERCURY_ISA_VERSION
	.align		4
        /*0040*/ 	.byte	0x03, 0x5f
        /*0042*/ 	.short	0x0101


	//----- nvinfo : EIATTR_VRC_CTA_INIT_COUNT
	.align		4
        /*0044*/ 	.byte	0x02, 0x4a
	.zero		1
	.zero		1


	//----- nvinfo : EIATTR_EXIT_INSTR_OFFSETS
	.align		4
        /*0048*/ 	.byte	0x04, 0x1c
        /*004a*/ 	.short	(.L_81 - .L_80)


	//   ....[0]....
.L_80:
        /*004c*/ 	.word	0x000002d0


	//   ....[1]....
        /*0050*/ 	.word	0x00000550


	//----- nvinfo : EIATTR_CRS_STACK_SIZE
	.align		4
.L_81:
        /*0054*/ 	.byte	0x04, 0x1e
        /*0056*/ 	.short	(.L_83 - .L_82)
.L_82:
        /*0058*/ 	.word	0x00000000


	//----- nvinfo : EIATTR_CBANK_PARAM_SIZE
	.align		4
.L_83:
        /*005c*/ 	.byte	0x03, 0x19
        /*005e*/ 	.short	0x0018


	//----- nvinfo : EIATTR_PARAM_CBANK
	.align		4
        /*0060*/ 	.byte	0x04, 0x0a
        /*0062*/ 	.short	(.L_85 - .L_84)
	.align		4
.L_84:
        /*0064*/ 	.word	index@(.nv.constant0._Z13block_stride1mmPd)
        /*0068*/ 	.short	0x0380
        /*006a*/ 	.short	0x0018


	//----- nvinfo : EIATTR_SW_WAR
	.align		4
.L_85:
        /*006c*/ 	.byte	0x04, 0x36
        /*006e*/ 	.short	(.L_87 - .L_86)
.L_86:
        /*0070*/ 	.word	0x00000008
.L_87:


//--------------------- .nv.info._Z13block_stride2mmPd --------------------------
	.section	.nv.info._Z13block_stride2mmPd,"",@"SHT_CUDA_INFO"
	.sectionflags	@""
	.align	4


	//----- nvinfo : EIATTR_CUDA_API_VERSION
	.align		4
        /*0000*/ 	.byte	0x04, 0x37
        /*0002*/ 	.short	(.L_89 - .L_88)
.L_88:
        /*0004*/ 	.word	0x00000082


	//----- nvinfo : EIATTR_KPARAM_INFO
	.align		4
.L_89:
        /*0008*/ 	.byte	0x04, 0x17
        /*000a*/ 	.short	(.L_91 - .L_90)
.L_90:
        /*000c*/ 	.word	0x00000000
        /*0010*/ 	.short	0x0002
        /*0012*/ 	.short	0x0010
        /*0014*/ 	.byte	0x00, 0xf5, 0x21, 0x00


	//----- nvinfo : EIATTR_KPARAM_INFO
	.align		4
.L_91:
        /*0018*/ 	.byte	0x04, 0x17
        /*001a*/ 	.short	(.L_93 - .L_92)
.L_92:
        /*001c*/ 	.word	0x00000000
        /*0020*/ 	.short	0x0001
        /*0022*/ 	.short	0x0008
        /*0024*/ 	.byte	0x00, 0xf0, 0x21, 0x00


	//----- nvinfo : EIATTR_KPARAM_INFO
	.align		4
.L_93:
        /*0028*/ 	.byte	0x04, 0x17
        /*002a*/ 	.short	(.L_95 - .L_94)
.L_94:
        /*002c*/ 	.word	0x00000000
        /*0030*/ 	.short	0x0000
        /*0032*/ 	.short	0x0000
        /*0034*/ 	.byte	0x00, 0xf0, 0x21, 0x00


	//----- nvinfo : EIATTR_SPARSE_MMA_MASK
	.align		4
.L_95:
        /*0038*/ 	.byte	0x03, 0x50
        /*003a*/ 	.short	0x0000


	//----- nvinfo : EIATTR_MAXREG_COUNT
	.align		4
        /*003c*/ 	.byte	0x03, 0x1b
        /*003e*/ 	.short	0x00ff


	//----- nvinfo : EIATTR_MERCURY_ISA_VERSION
	.align		4
        /*0040*/ 	.byte	0x03, 0x5f
        /*0042*/ 	.short	0x0101


	//----- nvinfo : EIATTR_VRC_CTA_INIT_COUNT
	.align		4
        /*0044*/ 	.byte	0x02, 0x4a
	.zero		1
	.zero		1


	//----- nvinfo : EIATTR_EXIT_INSTR_OFFSETS
	.align		4
        /*0048*/ 	.byte	0x04, 0x1c
        /*004a*/ 	.short	(.L_97 - .L_96)


	//   ....[0]....
.L_96:
        /*004c*/ 	.word	0x000002d0


	//   ....[1]....
        /*0050*/ 	.word	0x00000590


	//----- nvinfo : EIATTR_CRS_STACK_SIZE
	.align		4
.L_97:
        /*0054*/ 	.byte	0x04, 0x1e
        /*0056*/ 	.short	(.L_99 - .L_98)
.L_98:
        /*0058*/ 	.word	0x00000000


	//----- nvinfo : EIATTR_CBANK_PARAM_SIZE
	.align		4
.L_99:
        /*005c*/ 	.byte	0x03, 0x19
        /*005e*/ 	.short	0x0018


	//----- nvinfo : EIATTR_PARAM_CBANK
	.align		4
        /*0060*/ 	.byte	0x04, 0x0a
        /*0062*/ 	.short	(.L_101 - .L_100)
	.align		4
.L_100:
        /*0064*/ 	.word	index@(.nv.constant0._Z13block_stride2mmPd)
        /*0068*/ 	.short	0x0380
        /*006a*/ 	.short	0x0018


	//----- nvinfo : EIATTR_SW_WAR
	.align		4
.L_101:
        /*006c*/ 	.byte	0x04, 0x36
        /*006e*/ 	.short	(.L_103 - .L_102)
.L_102:
        /*0070*/ 	.word	0x00000008
.L_103:


//--------------------- .nv.info._Z13block_stride3mmPd --------------------------
	.section	.nv.info._Z13block_stride3mmPd,"",@"SHT_CUDA_INFO"
	.sectionflags	@""
	.align	4


	//----- nvinfo : EIATTR_CUDA_API_VERSION
	.align		4
        /*0000*/ 	.byte	0x04, 0x37
        /*0002*/ 	.short	(.L_105 - .L_104)
.L_104:
        /*0004*/ 	.word	0x00000082


	//----- nvinfo : EIATTR_KPARAM_INFO
	.align		4
.L_105:
        /*0008*/ 	.byte	0x04, 0x17
        /*000a*/ 	.short	(.L_107 - .L_106)
.L_106:
        /*000c*/ 	.word	0x00000000
        /*0010*/ 	.short	0x0002
        /*0012*/ 	.short	0x0010
        /*0014*/ 	.byte	0x00, 0xf5, 0x21, 0x00


	//----- nvinfo : EIATTR_KPARAM_INFO
	.align		4
.L_107:
        /*0018*/ 	.byte	0x04, 0x17
        /*001a*/ 	.short	(.L_109 - .L_108)
.L_108:
        /*001c*/ 	.word	0x00000000
        /*0020*/ 	.short	0x0001
        /*0022*/ 	.short	0x0008
        /*0024*/ 	.byte	0x00, 0xf0, 0x21, 0x00


	//----- nvinfo : EIATTR_KPARAM_INFO
	.align		4
.L_109:
        /*0028*/ 	.byte	0x04, 0x17
        /*002a*/ 	.short	(.L_111 - .L_110)
.L_110:
        /*002c*/ 	.word	0x00000000
        /*0030*/ 	.short	0x0000
        /*0032*/ 	.short	0x0000
        /*0034*/ 	.byte	0x00, 0xf0, 0x21, 0x00


	//----- nvinfo : EIATTR_SPARSE_MMA_MASK
	.align		4
.L_111:
        /*0038*/ 	.byte	0x03, 0x50
        /*003a*/ 	.short	0x0000


	//----- nvinfo : EIATTR_MAXREG_COUNT
	.align		4
        /*003c*/ 	.byte	0x03, 0x1b
        /*003e*/ 	.short	0x00ff


	//----- nvinfo : EIATTR_MERCURY_ISA_VERSION
	.align		4
        /*0040*/ 	.byte	0x03, 0x5f
        /*0042*/ 	.short	0x0101


	//----- nvinfo : EIATTR_VRC_CTA_INIT_COUNT
	.align		4
        /*0044*/ 	.byte	0x02, 0x4a
	.zero		1
	.zero		1


	//----- nvinfo : EIATTR_EXIT_INSTR_OFFSETS
	.align		4
        /*0048*/ 	.byte	0x04, 0x1c
        /*004a*/ 	.short	(.L_113 - .L_112)


	//   ....[0]....
.L_112:
        /*004c*/ 	.word	0x000002d0


	//   ....[1]....
        /*0050*/ 	.word	0x000005c0


	//----- nvinfo : EIATTR_CRS_STACK_SIZE
	.align		4
.L_113:
        /*0054*/ 	.byte	0x04, 0x1e
        /*0056*/ 	.short	(.L_115 - .L_114)
.L_114:
        /*0058*/ 	.word	0x00000000


	//----- nvinfo : EIATTR_CBANK_PARAM_SIZE
	.align		4
.L_115:
        /*005c*/ 	.byte	0x03, 0x19
        /*005e*/ 	.short	0x0018


	//----- nvinfo : EIATTR_PARAM_CBANK
	.align		4
        /*0060*/ 	.byte	0x04, 0x0a
        /*0062*/ 	.short	(.L_117 - .L_116)
	.align		4
.L_116:
        /*0064*/ 	.word	index@(.nv.constant0._Z13block_stride3mmPd)
        /*0068*/ 	.short	0x0380
        /*006a*/ 	.short	0x0018


	//----- nvinfo : EIATTR_SW_WAR
	.align		4
.L_117:
        /*006c*/ 	.byte	0x04, 0x36
        /*006e*/ 	.short	(.L_119 - .L_118)
.L_118:
        /*0070*/ 	.word	0x00000008
.L_119:


//--------------------- .nv.info._Z13block_stride4mmPd --------------------------
	.section	.nv.info._Z13block_stride4mmPd,"",@"SHT_CUDA_INFO"
	.sectionflags	@""
	.align	4


	//----- nvinfo : EIATTR_CUDA_API_VERSION
	.align		4
        /*0000*/ 	.byte	0x04, 0x37
        /*0002*/ 	.short	(.L_121 - .L_120)
.L_120:
        /*0004*/ 	.word	0x00000082


	//----- nvinfo : EIATTR_KPARAM_INFO
	.align		4
.L_121:
        /*0008*/ 	.byte	0x04, 0x17
        /*000a*/ 	.short	(.L_123 - .L_122)
.L_122:
        /*000c*/ 	.word	0x00000000
        /*0010*/ 	.short	0x0002
        /*0012*/ 	.short	0x0010
        /*0014*/ 	.byte	0x00, 0xf5, 0x21, 0x00


	//----- nvinfo : EIATTR_KPARAM_INFO
	.align		4
.L_123:
        /*0018*/ 	.byte	0x04, 0x17
        /*001a*/ 	.short	(.L_125 - .L_124)
.L_124:
        /*001c*/ 	.word	0x00000000
        /*0020*/ 	.short	0x0001
        /*0022*/ 	.short	0x0008
        /*0024*/ 	.byte	0x00, 0xf0, 0x21, 0x00


	//----- nvinfo : EIATTR_KPARAM_INFO
	.align		4
.L_125:
        /*0028*/ 	.byte	0x04, 0x17
        /*002a*/ 	.short	(.L_127 - .L_126)
.L_126:
        /*002c*/ 	.word	0x00000000
        /*0030*/ 	.short	0x0000
        /*0032*/ 	.short	0x0000
        /*0034*/ 	.byte	0x00, 0xf0, 0x21, 0x00


	//----- nvinfo : EIATTR_SPARSE_MMA_MASK
	.align		4
.L_127:
        /*0038*/ 	.byte	0x03, 0x50
        /*003a*/ 	.short	0x0000


	//----- nvinfo : EIATTR_MAXREG_COUNT
	.align		4
        /*003c*/ 	.byte	0x03, 0x1b
        /*003e*/ 	.short	0x00ff


	//----- nvinfo : EIATTR_MERCURY_ISA_VERSION
	.align		4
        /*0040*/ 	.byte	0x03, 0x5f
        /*0042*/ 	.short	0x0101


	//----- nvinfo : EIATTR_VRC_CTA_INIT_COUNT
	.align		4
        /*0044*/ 	.byte	0x02, 0x4a
	.zero		1
	.zero		1


	//----- nvinfo : EIATTR_EXIT_INSTR_OFFSETS
	.align		4
        /*0048*/ 	.byte	0x04, 0x1c
        /*004a*/ 	.short	(.L_129 - .L_128)


	//   ....[0]....
.L_128:
        /*004c*/ 	.word	0x000002d0


	//   ....[1]....
        /*0050*/ 	.word	0x00000600


	//----- nvinfo : EIATTR_CRS_STACK_SIZE
	.align		4
.L_129:
        /*0054*/ 	.byte	0x04, 0x1e
        /*0056*/ 	.short	(.L_131 - .L_130)
.L_130:
        /*0058*/ 	.word	0x00000000


	//----- nvinfo : EIATTR_CBANK_PARAM_SIZE
	.align		4
.L_131:
        /*005c*/ 	.byte	0x03, 0x19
        /*005e*/ 	.short	0x0018


	//----- nvinfo : EIATTR_PARAM_CBANK
	.align		4
        /*0060*/ 	.byte	0x04, 0x0a
        /*0062*/ 	.short	(.L_133 - .L_132)
	.align		4
.L_132:
        /*0064*/ 	.word	index@(.nv.constant0._Z13block_stride4mmPd)
        /*0068*/ 	.short	0x0380
        /*006a*/ 	.short	0x0018


	//----- nvinfo : EIATTR_SW_WAR
	.align		4
.L_133:
        /*006c*/ 	.byte	0x04, 0x36
        /*006e*/ 	.short	(.L_135 - .L_134)
.L_134:
        /*0070*/ 	.word	0x00000008
.L_135:


//--------------------- .nv.info._Z13block_stride5mmPd --------------------------
	.section	.nv.info._Z13block_stride5mmPd,"",@"SHT_CUDA_INFO"
	.sectionflags	@""
	.align	4


	//----- nvinfo : EIATTR_CUDA_API_VERSION
	.align		4
        /*0000*/ 	.byte	0x04, 0x37
        /*0002*/ 	.short	(.L_137 - .L_136)
.L_136:
        /*0004*/ 	.word	0x00000082


	//----- nvinfo : EIATTR_KPARAM_INFO
	.align		4
.L_137:
        /*0008*/ 	.byte	0x04, 0x17
        /*000a*/ 	.short	(.L_139 - .L_138)
.L_138:
        /*000c*/ 	.word	0x00000000
        /*0010*/ 	.short	0x0002
        /*0012*/ 	.short	0x0010
        /*0014*/ 	.byte	0x00, 0xf5, 0x21, 0x00


	//----- nvinfo : EIATTR_KPARAM_INFO
	.align		4
.L_139:
        /*0018*/ 	.byte	0x04, 0x17
        /*001a*/ 	.short	(.L_141 - .L_140)
.L_140:
        /*001c*/ 	.word	0x00000000
        /*0020*/ 	.short	0x0001
        /*0022*/ 	.short	0x0008
        /*0024*/ 	.byte	0x00, 0xf0, 0x21, 0x00


	//----- nvinfo : EIATTR_KPARAM_INFO
	.align		4
.L_141:
        /*0028*/ 	.byte	0x04, 0x17
        /*002a*/ 	.short	(.L_143 - .L_142)
.L_142:
        /*002c*/ 	.word	0x00000000
        /*0030*/ 	.short	0x0000
        /*0032*/ 	.short	0x0000
        /*0034*/ 	.byte	0x00, 0xf0, 0x21, 0x00


	//----- nvinfo : EIATTR_SPARSE_MMA_MASK
	.align		4
.L_143:
        /*0038*/ 	.byte	0x03, 0x50
        /*003a*/ 	.short	0x0000


	//----- nvinfo : EIATTR_MAXREG_COUNT
	.align		4
        /*003c*/ 	.byte	0x03, 0x1b
        /*003e*/ 	.short	0x00ff


	//----- nvinfo : EIATTR_MERCURY_ISA_VERSION
	.align		4
        /*0040*/ 	.byte	0x03, 0x5f
        /*0042*/ 	.short	0x0101


	//----- nvinfo : EIATTR_VRC_CTA_INIT_COUNT
	.align		4
        /*0044*/ 	.byte	0x02, 0x4a
	.zero		1
	.zero		1


	//----- nvinfo : EIATTR_EXIT_INSTR_OFFSETS
	.align		4
        /*0048*/ 	.byte	0x04, 0x1c
        /*004a*/ 	.short	(.L_145 - .L_144)


	//   ....[0]....
.L_144:
        /*004c*/ 	.word	0x000002d0


	//   ....[1]....
        /*0050*/ 	.word	0x000006e0


	//----- nvinfo : EIATTR_CRS_STACK_SIZE
	.align		4
.L_145:
        /*0054*/ 	.byte	0x04, 0x1e
        /*0056*/ 	.short	(.L_147 - .L_146)
.L_146:
        /*0058*/ 	.word	0x00000000


	//----- nvinfo : EIATTR_CBANK_PARAM_SIZE
	.align		4
.L_147:
        /*005c*/ 	.byte	0x03, 0x19
        /*005e*/ 	.short	0x0018


	//----- nvinfo : EIATTR_PARAM_CBANK
	.align		4
        /*0060*/ 	.byte	0x04, 0x0a
        /*0062*/ 	.short	(.L_149 - .L_148)
	.align		4
.L_148:
        /*0064*/ 	.word	index@(.nv.constant0._Z13block_stride5mmPd)
        /*0068*/ 	.short	0x0380
        /*006a*/ 	.short	0x0018


	//----- nvinfo : EIATTR_SW_WAR
	.align		4
.L_149:
        /*006c*/ 	.byte	0x04, 0x36
        /*006e*/ 	.short	(.L_151 - .L_150)
.L_150:
        /*0070*/ 	.word	0x00000008
.L_151:


//--------------------- .nv.info._Z12block_stridemmPd --------------------------
	.section	.nv.info._Z12block_stridemmPd,"",@"SHT_CUDA_INFO"
	.sectionflags	@""
	.align	4


	//----- nvinfo : EIATTR_CUDA_API_VERSION
	.align		4
        /*0000*/ 	.byte	0x04, 0x37
        /*0002*/ 	.short	(.L_153 - .L_152)
.L_152:
        /*0004*/ 	.word	0x00000082


	//----- nvinfo : EIATTR_KPARAM_INFO
	.align		4
.L_153:
        /*0008*/ 	.byte	0x04, 0x17
        /*000a*/ 	.short	(.L_155 - .L_154)
.L_154:
        /*000c*/ 	.word	0x00000000
        /*0010*/ 	.short	0x0002
        /*0012*/ 	.short	0x0010
        /*0014*/ 	.byte	0x00, 0xf5, 0x21, 0x00


	//----- nvinfo : EIATTR_KPARAM_INFO
	.align		4
.L_155:
        /*0018*/ 	.byte	0x04, 0x17
        /*001a*/ 	.short	(.L_157 - .L_156)
.L_156:
        /*001c*/ 	.word	0x00000000
        /*0020*/ 	.short	0x0001
        /*0022*/ 	.short	0x0008
        /*0024*/ 	.byte	0x00, 0xf0, 0x21, 0x00


	//----- nvinfo : EIATTR_KPARAM_INFO
	.align		4
.L_157:
        /*0028*/ 	.byte	0x04, 0x17
        /*002a*/ 	.short	(.L_159 - .L_158)
.L_158:
        /*002c*/ 	.word	0x00000000
        /*0030*/ 	.short	0x0000
        /*0032*/ 	.short	0x0000
        /*0034*/ 	.byte	0x00, 0xf0, 0x21, 0x00


	//----- nvinfo : EIATTR_SPARSE_MMA_MASK
	.align		4
.L_159:
        /*0038*/ 	.byte	0x03, 0x50
        /*003a*/ 	.short	0x0000


	//----- nvinfo : EIATTR_MAXREG_COUNT
	.align		4
        /*003c*/ 	.byte	0x03, 0x1b
        /*003e*/ 	.short	0x00ff


	//----- nvinfo : EIATTR_MERCURY_ISA_VERSION
	.align		4
        /*0040*/ 	.byte	0x03, 0x5f
        /*0042*/ 	.short	0x0101


	//----- nvinfo : EIATTR_VRC_CTA_INIT_COUNT
	.align		4
        /*0044*/ 	.byte	0x02, 0x4a
	.zero		1
	.zero		1


	//----- nvinfo : EIATTR_EXIT_INSTR_OFFSETS
	.align		4
        /*0048*/ 	.byte	0x04, 0x1c
        /*004a*/ 	.short	(.L_161 - .L_160)


	//   ....[0]....
.L_160:
        /*004c*/ 	.word	0x000002d0


	//   ....[1]....
        /*0050*/ 	.word	0x00000500


	//----- nvinfo : EIATTR_CRS_STACK_SIZE
	.align		4
.L_161:
        /*0054*/ 	.byte	0x04, 0x1e
        /*0056*/ 	.short	(.L_163 - .L_162)
.L_162:
        /*0058*/ 	.word	0x00000000


	//----- nvinfo : EIATTR_CBANK_PARAM_SIZE
	.align		4
.L_163:
        /*005c*/ 	.byte	0x03, 0x19
        /*005e*/ 	.short	0x0018


	//----- nvinfo : EIATTR_PARAM_CBANK
	.align		4
        /*0060*/ 	.byte	0x04, 0x0a
        /*0062*/ 	.short	(.L_165 - .L_164)
	.align		4
.L_164:
        /*0064*/ 	.word	index@(.nv.constant0._Z12block_stridemmPd)
        /*0068*/ 	.short	0x0380
        /*006a*/ 	.short	0x0018


	//----- nvinfo : EIATTR_SW_WAR
	.align		4
.L_165:
        /*006c*/ 	.byte	0x04, 0x36
        /*006e*/ 	.short	(.L_167 - .L_166)
.L_166:
        /*0070*/ 	.word	0x00000008
.L_167:


//--------------------- .nv.callgraph             --------------------------
	.section	.nv.callgraph,"",@"SHT_CUDA_CALLGRAPH"
	.align	4
	.sectionentsize	8
	.align		4
        /*0000*/ 	.word	0x00000000
	.align		4
        /*0004*/ 	.word	0xffffffff
	.align		4
        /*0008*/ 	.word	0x00000000
	.align		4
        /*000c*/ 	.word	0xfffffffe
	.align		4
        /*0010*/ 	.word	0x00000000
	.align		4
        /*0014*/ 	.word	0xfffffffd
	.align		4
        /*0018*/ 	.word	0x00000000
	.align		4
        /*001c*/ 	.word	0xfffffffc


//--------------------- .text._Z18block_stride_triadmmPd --------------------------
	.section	.text._Z18block_stride_triadmmPd,"ax",@progbits
	.align	128
        .global         _Z18block_stride_triadmmPd
        .type           _Z18block_stride_triadmmPd,@function
        .size           _Z18block_stride_triadmmPd,(.L_x_49 - _Z18block_stride_triadmmPd)
        .other          _Z18block_stride_triadmmPd,@"STO_CUDA_ENTRY STV_DEFAULT"
_Z18block_stride_triadmmPd:
.text._Z18block_stride_triadmmPd:
[----:B------:R-:W-:Y:S01]  /*0000*/  LDC R1, c[0x0][0x37c] ;  /* 0x0000df00ff017b82 */ /* 0x000fe20000000800 */
[----:B------:R-:W0:Y:S07]  /*0010*/  LDCU UR6, c[0x0][0x370] ;  /* 0x00006e00ff0677ac */ /* 0x000e2e0008000800 */
[----:B------:R-:W1:Y:S01]  /*0020*/  LDC.64 R4, c[0x0][0x388] ;  /* 0x0000e200ff047b82 */ /* 0x000e620000000a00 */
[----:B------:R-:W2:Y:S01]  /*0030*/  S2R R0, SR_CTAID.X ;  /* 0x0000000000007919 */ /* 0x000ea20000002500 */
[----:B------:R-:W0:Y:S01]  /*0040*/  LDCU UR4, c[0x0][0x360] ;  /* 0x00006c00ff0477ac */ /* 0x000e220008000800 */
[----:B------:R-:W3:Y:S01]  /*0050*/  S2R R2, SR_TID.X ;  /* 0x0000000000027919 */ /* 0x000ee20000002100 */
[----:B0-----:R-:W-:-:S06]  /*0060*/  UIMAD UR6, UR6, UR4, URZ ;  /* 0x00000004060672a4 */ /* 0x001fcc000f8e02ff */
[----:B-1----:R-:W-:-:S04]  /*0070*/  IADD3 R3, P0, PT, R4, UR6, RZ ;  /* 0x0000000604037c10 */ /* 0x002fc8000ff1e0ff */
[----:B------:R-:W-:Y:S01]  /*0080*/  IADD3 R3, P1, PT, R3, -0x1, RZ ;  /* 0xffffffff03037810 */ /* 0x000fe20007f3e0ff */
[----:B--2---:R-:W-:-:S03]  /*0090*/  IMAD R7, R0, UR4, RZ ;  /* 0x0000000400077c24 */ /* 0x004fc6000f8e02ff */
[----:B------:R-:W-:Y:S02]  /*00a0*/  IADD3.X R5, PT, PT, RZ, -0x1, R5, P1, P0 ;  /* 0xffffffffff057810 */ /* 0x000fe40000fe0405 */
[----:B---3--:R-:W-:Y:S02]  /*00b0*/  IADD3 R0, P1, PT, R7, R2, RZ ;  /* 0x0000000207007210 */ /* 0x008fe40007f3e0ff */
[----:B------:R-:W-:-:S03]  /*00c0*/  ISETP.NE.U32.AND P0, PT, R5, RZ, PT ;  /* 0x000000ff0500720c */ /* 0x000fc60003f05070 */
[----:B------:R-:W-:-:S10]  /*00d0*/  IMAD.X R2, RZ, RZ, RZ, P1 ;  /* 0x000000ffff027224 */ /* 0x000fd400008e06ff */
[----:B------:R-:W-:Y:S05]  /*00e0*/  @P0 BRA `(.L_x_0) ;  /* 0x0000000000500947 */ /* 0x000fea0003800000 */
[----:B------:R-:W0:Y:S01]  /*00f0*/  I2F.U32.RP R4, UR6 ;  /* 0x0000000600047d06 */ /* 0x000e220008209000 */
[----:B------:R-:W-:Y:S01]  /*0100*/  IMAD R9, RZ, RZ, -UR6 ;  /* 0x80000006ff097e24 */ /* 0x000fe2000f8e02ff */
[----:B------:R-:W-:-:S06]  /*0110*/  ISETP.NE.U32.AND P1, PT, RZ, UR6, PT ;  /* 0x00000006ff007c0c */ /* 0x000fcc000bf25070 */
[----:B0-----:R-:W0:Y:S02]  /*0120*/  MUFU.RCP R4, R4 ;  /* 0x0000000400047308 */ /* 0x001e240000001000 */
[----:B0-----:R-:W-:-:S06]  /*0130*/  VIADD R6, R4, 0xffffffe ;  /* 0x0ffffffe04067836 */ /* 0x001fcc0000000000 */
[----:B------:R0:W1:Y:S02]  /*0140*/  F2I.FTZ.U32.TRUNC.NTZ R7, R6 ;  /* 0x0000000600077305 */ /* 0x000064000021f000 */
[----:B0-----:R-:W-:Y:S02]  /*0150*/  IMAD.MOV.U32 R6, RZ, RZ, RZ ;  /* 0x000000ffff067224 */ /* 0x001fe400078e00ff */
[----:B-1----:R-:W-:-:S04]  /*0160*/  IMAD R9, R9, R7, RZ ;  /* 0x0000000709097224 */ /* 0x002fc800078e02ff */
[----:B------:R-:W-:-:S04]  /*0170*/  IMAD.HI.U32 R8, R7, R9, R6 ;  /* 0x0000000907087227 */ /* 0x000fc800078e0006 */
[----:B------:R-:W-:Y:S02]  /*0180*/  IMAD.MOV.U32 R7, RZ, RZ, RZ ;  /* 0x000000ffff077224 */ /* 0x000fe400078e00ff */
[----:B------:R-:W-:-:S04]  /*0190*/  IMAD.HI.U32 R8, R8, R3, RZ ;  /* 0x0000000308087227 */ /* 0x000fc800078e00ff */
[----:B------:R-:W-:-:S04]  /*01a0*/  IMAD.MOV R8, RZ, RZ, -R8 ;  /* 0x000000ffff087224 */ /* 0x000fc800078e0a08 */
[----:B------:R-:W-:-:S05]  /*01b0*/  IMAD R8, R8, UR6, R3 ;  /* 0x0000000608087c24 */ /* 0x000fca000f8e0203 */
[----:B------:R-:W-:-:S13]  /*01c0*/  ISETP.GE.U32.AND P0, PT, R8, UR6, PT ;  /* 0x0000000608007c0c */ /* 0x000fda000bf06070 */
[----:B------:R-:W-:-:S05]  /*01d0*/  @P0 VIADD R8, R8, -UR6 ;  /* 0x8000000608080c36 */ /* 0x000fca0008000000 */
[----:B------:R-:W-:-:S13]  /*01e0*/  ISETP.GE.U32.AND P0, PT, R8, UR6, PT ;  /* 0x0000000608007c0c */ /* 0x000fda000bf06070 */
[----:B------:R-:W-:Y:S01]  /*01f0*/  @P0 VIADD R8, R8, -UR6 ;  /* 0x8000000608080c36 */ /* 0x000fe20008000000 */
[----:B------:R-:W-:-:S05]  /*0200*/  @!P1 LOP3.LUT R8, RZ, UR6, RZ, 0x33, !PT ;  /* 0x00000006ff089c12 */ /* 0x000fca000f8e33ff */
[----:B------:R-:W-:Y:S01]  /*0210*/  IMAD.MOV.U32 R6, RZ, RZ, R8 ;  /* 0x000000ffff067224 */ /* 0x000fe200078e0008 */
[----:B------:R-:W-:Y:S06]  /*0220*/  BRA `(.L_x_1) ;  /* 0x0000000000107947 */ /* 0x000fec0003800000 */
.L_x_0:
[----:B------:R-:W-:-:S07]  /*0230*/  MOV R4, 0x250 ;  /* 0x0000025000047802 */ /* 0x000fce0000000f00 */
[----:B------:R-:W-:Y:S05]  /*0240*/  CALL.REL.NOINC `($__internal_0_$__cuda_sm20_rem_u64) ;  /* 0x0000000000cc7944 */ /* 0x000fea0003c00000 */
[----:B------:R-:W-:Y:S02]  /*0250*/  IMAD.MOV.U32 R6, RZ, RZ, R8 ;  /* 0x000000ffff067224 */ /* 0x000fe400078e0008 */
[----:B------:R-:W-:-:S07]  /*0260*/  IMAD.MOV.U32 R7, RZ, RZ, R9 ;  /* 0x000000ffff077224 */ /* 0x000fce00078e0009 */
.L_x_1:
[----:B------:R-:W0:Y:S01]  /*0270*/  LDCU.128 UR8, c[0x0][0x380] ;  /* 0x00007000ff0877ac */ /* 0x000e220008000c00 */
[----:B------:R-:W-:-:S04]  /*0280*/  IADD3 R3, P1, P2, -R6, R3, R0 ;  /* 0x0000000306037210 */ /* 0x000fc80007a3e100 */
[----:B------:R-:W-:Y:S02]  /*0290*/  IADD3.X R5, PT, PT, ~R7, R5, R2, P1, P2 ;  /* 0x0000000507057210 */ /* 0x000fe40000fe4502 */
[----:B0-----:R-:W-:Y:S02]  /*02a0*/  ISETP.NE.U32.AND P0, PT, RZ, UR8, PT ;  /* 0x00000008ff007c0c */ /* 0x001fe4000bf05070 */
[----:B------:R-:W-:Y:S02]  /*02b0*/  ISETP.LT.U32.AND P1, PT, R3, UR10, PT ;  /* 0x0000000a03007c0c */ /* 0x000fe4000bf21070 */
[----:B------:R-:W-:-:S13]  /*02c0*/  ISETP.NE.AND.EX P0, PT, RZ, UR9, PT, P0 ;  /* 0x00000009ff007c0c */ /* 0x000fda000bf05300 */
[----:B------:R-:W-:Y:S05]  /*02d0*/  @!P0 EXIT ;  /* 0x000000000000894d */ /* 0x000fea0003800000 */
[----:B------:R-:W-:Y:S01]  /*02e0*/  ISETP.LT.U32.AND P2, PT, R0, UR10, PT ;  /* 0x0000000a00007c0c */ /* 0x000fe2000bf41070 */
[----:B------:R-:W-:Y:S01]  /*02f0*/  IMAD.MOV.U32 R4, RZ, RZ, 0x0 ;  /* 0x00000000ff047424 */ /* 0x000fe200078e00ff */
[C---:B------:R-:W-:Y:S01]  /*0300*/  ISETP.LT.U32.AND.EX P0, PT, R5.reuse, UR11, PT, P1 ;  /* 0x0000000b05007c0c */ /* 0x040fe2000bf01110 */
[----:B------:R-:W0:Y:S01]  /*0310*/  LDCU.64 UR8, c[0x0][0x358] ;  /* 0x00006b00ff0877ac */ /* 0x000e220008000a00 */
[----:B------:R-:W-:Y:S02]  /*0320*/  ISETP.LT.U32.AND.EX P1, PT, R2, UR11, PT, P2 ;  /* 0x0000000b02007c0c */ /* 0x000fe4000bf21120 */
[----:B------:R-:W-:Y:S01]  /*0330*/  SEL R15, R5, UR11, P0 ;  /* 0x0000000b050f7c07 */ /* 0x000fe20008000000 */
[----:B------:R-:W-:Y:S01]  /*0340*/  IMAD.MOV.U32 R5, RZ, RZ, 0x3fe00000 ;  /* 0x3fe00000ff057424 */ /* 0x000fe200078e00ff */
[----:B------:R-:W-:Y:S01]  /*0350*/  SEL R13, R3, UR10, P0 ;  /* 0x0000000a030d7c07 */ /* 0x000fe20008000000 */
[----:B------:R-:W-:Y:S01]  /*0360*/  UMOV UR4, URZ ;  /* 0x000000ff00047c82 */ /* 0x000fe20008000000 */
[----:B------:R-:W-:Y:S01]  /*0370*/  SEL R11, R0, UR10, P1 ;  /* 0x0000000a000b7c07 */ /* 0x000fe20008800000 */
[----:B------:R-:W-:Y:S01]  /*0380*/  UMOV UR5, URZ ;  /* 0x000000ff00057c82 */ /* 0x000fe20008000000 */
[----:B------:R-:W-:-:S07]  /*0390*/  SEL R12, R2, UR11, P1 ;  /* 0x0000000b020c7c07 */ /* 0x000fce0008800000 */
.L_x_5:
[----:B-1----:R-:W1:Y:S01]  /*03a0*/  LDCU.64 UR12, c[0x0][0x380] ;  /* 0x00007000ff0c77ac */ /* 0x002e620008000a00 */
[----:B------:R-:W-:Y:S01]  /*03b0*/  ISETP.GE.U32.AND P0, PT, R0, R13, PT ;  /* 0x0000000d0000720c */ /* 0x000fe20003f06070 */
[----:B------:R-:W-:Y:S01]  /*03c0*/  BSSY.RECONVERGENT B0, `(.L_x_2) ;  /* 0x0000016000007945 */ /* 0x000fe20003800200 */
[----:B------:R-:W-:Y:S02]  /*03d0*/  UIADD3 UR4, UP0, UPT, UR4, 0x1, URZ ;  /* 0x0000000104047890 */ /* 0x000fe4000ff1e0ff */
[----:B------:R-:W-:Y:S01]  /*03e0*/  ISETP.GE.U32.AND.EX P0, PT, R2, R15, PT, P0 ;  /* 0x0000000f0200720c */ /* 0x000fe20003f06100 */
[----:B------:R-:W2:Y:S01]  /*03f0*/  LDCU.64 UR10, c[0x0][0x390] ;  /* 0x00007200ff0a77ac */ /* 0x000ea20008000a00 */
[----:B------:R-:W-:Y:S02]  /*0400*/  UIADD3.X UR5, UPT, UPT, URZ, UR5, URZ, UP0, !UPT ;  /* 0x00000005ff057290 */ /* 0x000fe400087fe4ff */
[----:B-1----:R-:W-:-:S04]  /*0410*/  UISETP.NE.U32.AND UP0, UPT, UR4, UR12, UPT ;  /* 0x0000000c0400728c */ /* 0x002fc8000bf05070 */
[----:B------:R-:W-:-:S05]  /*0420*/  UISETP.NE.AND.EX UP0, UPT, UR5, UR13, UPT, UP0 ;  /* 0x0000000d0500728c */ /* 0x000fca000bf05300 */
[----:B------:R-:W-:Y:S06]  /*0430*/  @P0 BRA `(.L_x_3) ;  /* 0x0000000000380947 */ /* 0x000fec0003800000 */
[----:B------:R-:W-:Y:S01]  /*0440*/  IMAD.MOV.U32 R3, RZ, RZ, R11 ;  /* 0x000000ffff037224 */ /* 0x000fe200078e000b */
[----:B------:R-:W-:-:S07]  /*0450*/  MOV R10, R12 ;  /* 0x0000000c000a7202 */ /* 0x000fce0000000f00 */
.L_x_4:
[----:B-12---:R-:W-:-:S04]  /*0460*/  LEA R6, P0, R3, UR10, 0x3 ;  /* 0x0000000a03067c11 */ /* 0x006fc8000f8018ff */
[----:B------:R-:W-:-:S05]  /*0470*/  LEA.HI.X R7, R3, UR11, R10, 0x3, P0 ;  /* 0x0000000b03077c11 */ /* 0x000fca00080f1c0a */
[----:B0-----:R-:W2:Y:S01]  /*0480*/  LDG.E.64 R8, desc[UR8][R6.64] ;  /* 0x0000000806087981 */ /* 0x001ea2000c1e1b00 */
[----:B------:R-:W-:Y:S01]  /*0490*/  UMOV UR12, 0x9999999a ;  /* 0x9999999a000c7882 */ /* 0x000fe20000000000 */
[----:B------:R-:W-:Y:S01]  /*04a0*/  UMOV UR13, 0x3fe99999 ;  /* 0x3fe99999000d7882 */ /* 0x000fe20000000000 */
[----:B------:R-:W-:-:S05]  /*04b0*/  IADD3 R3, P0, PT, R3, UR6, RZ ;  /* 0x0000000603037c10 */ /* 0x000fca000ff1e0ff */
[----:B------:R-:W-:Y:S01]  /*04c0*/  IMAD.X R10, RZ, RZ, R10, P0 ;  /* 0x000000ffff0a7224 */ /* 0x000fe200000e060a */
[----:B------:R-:W-:-:S04]  /*04d0*/  ISETP.GE.U32.AND P0, PT, R3, R13, PT ;  /* 0x0000000d0300720c */ /* 0x000fc80003f06070 */
[----:B------:R-:W-:Y:S01]  /*04e0*/  ISETP.GE.U32.AND.EX P0, PT, R10, R15, PT, P0 ;  /* 0x0000000f0a00720c */ /* 0x000fe20003f06100 */
[----:B--2---:R-:W-:-:S07]  /*04f0*/  DFMA R8, R8, UR12, R4 ;  /* 0x0000000c08087c2b */ /* 0x004fce0008000004 */
[----:B------:R1:W-:Y:S05]  /*0500*/  STG.E.64 desc[UR8][R6.64], R8 ;  /* 0x0000000806007986 */ /* 0x0003ea000c101b08 */
[----:B------:R-:W-:Y:S05]  /*0510*/  @!P0 BRA `(.L_x_4) ;  /* 0xfffffffc00d08947 */ /* 0x000fea000383ffff */
.L_x_3:
[----:B0-2---:R-:W-:Y:S05]  /*0520*/  BSYNC.RECONVERGENT B0 ;  /* 0x0000000000007941 */ /* 0x005fea0003800200 */
.L_x_2:
[----:B------:R-:W-:Y:S01]  /*0530*/  UMOV UR10, 0xfaa19c47 ;  /* 0xfaa19c47000a7882 */ /* 0x000fe20000000000 */
[----:B------:R-:W-:Y:S02]  /*0540*/  UMOV UR11, 0x3fefffff ;  /* 0x3fefffff000b7882 */ /* 0x000fe40000000000 */
[----:B------:R-:W-:Y:S01]  /*0550*/  DMUL R4, R4, UR10 ;  /* 0x0000000a04047c28 */ /* 0x000fe20008000000 */
[----:B------:R-:W-:Y:S10]  /*0560*/  BRA.U UP0, `(.L_x_5) ;  /* 0xfffffffd008c7547 */ /* 0x000ff4000b83ffff */
[----:B------:R-:W-:Y:S05]  /*0570*/  EXIT ;  /* 0x000000000000794d */ /* 0x000fea0003800000 */
        .weak           $__internal_0_$__cuda_sm20_rem_u64
        .type           $__internal_0_$__cuda_sm20_rem_u64,@function
        .size           $__internal_0_$__cuda_sm20_rem_u64,(.L_x_49 - $__internal_0_$__cuda_sm20_rem_u64)
$__internal_0_$__cuda_sm20_rem_u64:
[----:B------:R-:W-:Y:S01]  /*0580*/  UMOV UR4, UR6 ;  /* 0x0000000600047c82 */ /* 0x000fe20008000000 */
[----:B------:R-:W-:Y:S02]  /*0590*/  UMOV UR5, URZ ;  /* 0x000000ff00057c82 */ /* 0x000fe40008000000 */
[----:B------:R-:W0:Y:S08]  /*05a0*/  I2F.U64.RP R10, UR4 ;  /* 0x00000004000a7d12 */ /* 0x000e300008309000 */
[----:B0-----:R-:W0:Y:S02]  /*05b0*/  MUFU.RCP R10, R10 ;  /* 0x0000000a000a7308 */ /* 0x001e240000001000 */
[----:B0-----:R-:W-:-:S06]  /*05c0*/  VIADD R6, R10, 0x1ffffffe ;  /* 0x1ffffffe0a067836 */ /* 0x001fcc0000000000 */
[----:B------:R-:W0:Y:S02]  /*05d0*/  F2I.U64.TRUNC R6, R6 ;  /* 0x0000000600067311 */ /* 0x000e24000020d800 */
[----:B0-----:R-:W-:-:S04]  /*05e0*/  IMAD.WIDE.U32 R8, R6, UR6, RZ ;  /* 0x0000000606087c25 */ /* 0x001fc8000f8e00ff */
[----:B------:R-:W-:Y:S01]  /*05f0*/  IMAD R9, R7, UR6, R9 ;  /* 0x0000000607097c24 */ /* 0x000fe2000f8e0209 */
[----:B------:R-:W-:-:S05]  /*0600*/  IADD3 R11, P0, PT, RZ, -R8, RZ ;  /* 0x80000008ff0b7210 */ /* 0x000fca0007f1e0ff */
[----:B------:R-:W-:-:S04]  /*0610*/  IMAD.HI.U32 R8, R6, R11, RZ ;  /* 0x0000000b06087227 */ /* 0x000fc800078e00ff */
[----:B------:R-:W-:Y:S02]  /*0620*/  IMAD.X R13, RZ, RZ, ~R9, P0 ;  /* 0x000000ffff0d7224 */ /* 0x000fe400000e0e09 */
[----:B------:R-:W-:Y:S02]  /*0630*/  IMAD.MOV.U32 R9, RZ, RZ, R6 ;  /* 0x000000ffff097224 */ /* 0x000fe400078e0006 */
[-C--:B------:R-:W-:Y:S02]  /*0640*/  IMAD R15, R7, R13.reuse, RZ ;  /* 0x0000000d070f7224 */ /* 0x080fe400078e02ff */
[----:B------:R-:W-:-:S04]  /*0650*/  IMAD.WIDE.U32 R8, P0, R6, R13, R8 ;  /* 0x0000000d06087225 */ /* 0x000fc80007800008 */
[----:B------:R-:W-:-:S04]  /*0660*/  IMAD.HI.U32 R13, R7, R13, RZ ;  /* 0x0000000d070d7227 */ /* 0x000fc800078e00ff */
[----:B------:R-:W-:-:S05]  /*0670*/  IMAD.HI.U32 R8, P1, R7, R11, R8 ;  /* 0x0000000b07087227 */ /* 0x000fca0007820008 */
[----:B------:R-:W-:Y:S01]  /*0680*/  IADD3 R9, P2, PT, R15, R8, RZ ;  /* 0x000000080f097210 */ /* 0x000fe20007f5e0ff */
[----:B------:R-:W-:-:S04]  /*0690*/  IMAD.X R8, R13, 0x1, R7, P0 ;  /* 0x000000010d087824 */ /* 0x000fc800000e0607 */
[----:B------:R-:W-:Y:S01]  /*06a0*/  IMAD.WIDE.U32 R6, R9, UR6, RZ ;  /* 0x0000000609067c25 */ /* 0x000fe2000f8e00ff */
[----:B------:R-:W-:Y:S02]  /*06b0*/  IADD3.X R11, PT, PT, RZ, RZ, R8, P2, P1 ;  /* 0x000000ffff0b7210 */ /* 0x000fe400017e2408 */
[----:B------:R-:W-:-:S03]  /*06c0*/  IADD3 R13, P0, PT, RZ, -R6, RZ ;  /* 0x80000006ff0d7210 */ /* 0x000fc60007f1e0ff */
[----:B------:R-:W-:Y:S02]  /*06d0*/  IMAD R6, R11, UR6, R7 ;  /* 0x000000060b067c24 */ /* 0x000fe4000f8e0207 */
[----:B------:R-:W-:-:S04]  /*06e0*/  IMAD.HI.U32 R8, R9, R13, RZ ;  /* 0x0000000d09087227 */ /* 0x000fc800078e00ff */
[----:B------:R-:W-:-:S04]  /*06f0*/  IMAD.X R6, RZ, RZ, ~R6, P0 ;  /* 0x000000ffff067224 */ /* 0x000fc800000e0e06 */
[----:B------:R-:W-:-:S04]  /*0700*/  IMAD.WIDE.U32 R8, P0, R9, R6, R8 ;  /* 0x0000000609087225 */ /* 0x000fc80007800008 */
[C---:B------:R-:W-:Y:S02]  /*0710*/  IMAD R7, R11.reuse, R6, RZ ;  /* 0x000000060b077224 */ /* 0x040fe400078e02ff */
[----:B------:R-:W-:-:S04]  /*0720*/  IMAD.HI.U32 R8, P1, R11, R13, R8 ;  /* 0x0000000d0b087227 */ /* 0x000fc80007820008 */
[----:B------:R-:W-:Y:S01]  /*0730*/  IMAD.HI.U32 R6, R11, R6, RZ ;  /* 0x000000060b067227 */ /* 0x000fe200078e00ff */
[----:B------:R-:W-:-:S03]  /*0740*/  IADD3 R8, P2, PT, R7, R8, RZ ;  /* 0x0000000807087210 */ /* 0x000fc60007f5e0ff */
[----:B------:R-:W-:Y:S02]  /*0750*/  HFMA2 R7, -RZ, RZ, 0, 0 ;  /* 0x00000000ff077431 */ /* 0x000fe400000001ff */
[----:B------:R-:W-:Y:S02]  /*0760*/  IMAD.X R11, R6, 0x1, R11, P0 ;  /* 0x00000001060b7824 */ /* 0x000fe400000e060b */
[----:B------:R-:W-:-:S03]  /*0770*/  IMAD.HI.U32 R6, R8, R3, RZ ;  /* 0x0000000308067227 */ /* 0x000fc600078e00ff */
[----:B------:R-:W-:Y:S01]  /*0780*/  IADD3.X R10, PT, PT, RZ, RZ, R11, P2, P1 ;  /* 0x000000ffff0a7210 */ /* 0x000fe200017e240b */
[----:B------:R-:W-:-:S04]  /*0790*/  IMAD.WIDE.U32 R6, R8, R5, R6 ;  /* 0x0000000508067225 */ /* 0x000fc800078e0006 */
[C---:B------:R-:W-:Y:S02]  /*07a0*/  IMAD R8, R10.reuse, R5, RZ ;  /* 0x000000050a087224 */ /* 0x040fe400078e02ff */
[----:B------:R-:W-:-:S04]  /*07b0*/  IMAD.HI.U32 R7, P0, R10, R3, R6 ;  /* 0x000000030a077227 */ /* 0x000fc80007800006 */
[----:B------:R-:W-:Y:S01]  /*07c0*/  IMAD.HI.U32 R6, R10, R5, RZ ;  /* 0x000000050a067227 */ /* 0x000fe200078e00ff */
[----:B------:R-:W-:-:S03]  /*07d0*/  IADD3 R7, P1, PT, R8, R7, RZ ;  /* 0x0000000708077210 */ /* 0x000fc60007f3e0ff */
[----:B------:R-:W-:-:S04]  /*07e0*/  IMAD.X R6, RZ, RZ, R6, P0 ;  /* 0x000000ffff067224 */ /* 0x000fc800000e0606 */
[----:B------:R-:W-:Y:S02]  /*07f0*/  IMAD.X R9, RZ, RZ, R6, P1 ;  /* 0x000000ffff097224 */ /* 0x000fe400008e0606 */
[----:B------:R-:W-:-:S04]  /*0800*/  IMAD.WIDE.U32 R6, R7, UR6, RZ ;  /* 0x0000000607067c25 */ /* 0x000fc8000f8e00ff */
[----:B------:R-:W-:Y:S01]  /*0810*/  IMAD R8, R9, UR6, R7 ;  /* 0x0000000609087c24 */ /* 0x000fe2000f8e0207 */
[----:B------:R-:W-:-:S04]  /*0820*/  IADD3 R10, P0, PT, -R6, R3, RZ ;  /* 0x00000003060a7210 */ /* 0x000fc80007f1e1ff */
[C---:B------:R-:W-:Y:S01]  /*0830*/  IADD3 R7, P1, PT, R10.reuse, -UR6, RZ ;  /* 0x800000060a077c10 */ /* 0x040fe2000ff3e0ff */
[----:B------:R-:W-:Y:S01]  /*0840*/  IMAD.X R9, R5, 0x1, ~R8, P0 ;  /* 0x0000000105097824 */ /* 0x000fe200000e0e08 */
[----:B------:R-:W-:-:S04]  /*0850*/  ISETP.GE.U32.AND P0, PT, R10, UR6, PT ;  /* 0x000000060a007c0c */ /* 0x000fc8000bf06070 */
[C---:B------:R-:W-:Y:S02]  /*0860*/  ISETP.GE.U32.AND.EX P0, PT, R9.reuse, RZ, PT, P0 ;  /* 0x000000ff0900720c */ /* 0x040fe40003f06100 */
[----:B------:R-:W-:Y:S02]  /*0870*/  IADD3.X R6, PT, PT, R9, -0x1, RZ, P1, !PT ;  /* 0xffffffff09067810 */ /* 0x000fe40000ffe4ff */
[----:B------:R-:W-:Y:S02]  /*0880*/  SEL R7, R7, R10, P0 ;  /* 0x0000000a07077207 */ /* 0x000fe40000000000 */
[----:B------:R-:W-:Y:S02]  /*0890*/  SEL R6, R6, R9, P0 ;  /* 0x0000000906067207 */ /* 0x000fe40000000000 */
[C---:B------:R-:W-:Y:S02]  /*08a0*/  ISETP.GE.U32.AND P0, PT, R7.reuse, UR6, PT ;  /* 0x0000000607007c0c */ /* 0x040fe4000bf06070 */
[----:B------:R-:W-:-:S02]  /*08b0*/  IADD3 R8, P2, PT, R7, -UR6, RZ ;  /* 0x8000000607087c10 */ /* 0x000fc4000ff5e0ff */
[C---:B------:R-:W-:Y:S02]  /*08c0*/  ISETP.GE.U32.AND.EX P0, PT, R6.reuse, RZ, PT, P0 ;  /* 0x000000ff0600720c */ /* 0x040fe40003f06100 */
[----:B------:R-:W-:Y:S02]  /*08d0*/  IADD3.X R9, PT, PT, R6, -0x1, RZ, P2, !PT ;  /* 0xffffffff06097810 */ /* 0x000fe400017fe4ff */
[----:B------:R-:W-:Y:S02]  /*08e0*/  ISETP.NE.U32.AND P1, PT, RZ, UR6, PT ;  /* 0x00000006ff007c0c */ /* 0x000fe4000bf25070 */
[----:B------:R-:W-:Y:S01]  /*08f0*/  SEL R8, R8, R7, P0 ;  /* 0x0000000708087207 */ /* 0x000fe20000000000 */
[----:B------:R-:W-:Y:S01]  /*0900*/  IMAD.MOV.U32 R7, RZ, RZ, 0x0 ;  /* 0x00000000ff077424 */ /* 0x000fe200078e00ff */
[----:B------:R-:W-:Y:S01]  /*0910*/  SEL R9, R9, R6, P0 ;  /* 0x0000000609097207 */ /* 0x000fe20000000000 */
[----:B------:R-:W-:Y:S01]  /*0920*/  IMAD.MOV.U32 R6, RZ, RZ, R4 ;  /* 0x000000ffff067224 */ /* 0x000fe200078e0004 */
[----:B------:R-:W-:-:S04]  /*0930*/  ISETP.NE.AND.EX P1, PT, RZ, RZ, PT, P1 ;  /* 0x000000ffff00720c */ /* 0x000fc80003f25310 */
[----:B------:R-:W-:Y:S02]  /*0940*/  SEL R8, R8, 0xffffffff, P1 ;  /* 0xffffffff08087807 */ /* 0x000fe40000800000 */
[----:B------:R-:W-:Y:S01]  /*0950*/  SEL R9, R9, 0xffffffff, P1 ;  /* 0xffffffff09097807 */ /* 0x000fe20000800000 */
[----:B------:R-:W-:Y:S06]  /*0960*/  RET.REL.NODEC R6 `(_Z18block_stride_triadmmPd) ;  /* 0xfffffff406a47950 */ /* 0x000fec0003c3ffff */
.L_x_6:
[----:B------:R-:W-:-:S00]  /*0970*/  BRA `(.L_x_6) ;  /* 0xfffffffc00fc7947 */ /* 0x000fc0000383ffff */
[----:B------:R-:W-:-:S00]  /*0980*/  NOP ;  /* 0x0000000000007918 */ /* 0x000fc00000000000 */
[----:B------:R-:W-:-:S00]  /*0990*/  NOP ;  /* 0x0000000000007918 */ /* 0x000fc00000000000 */
[----:B------:R-:W-:-:S00]  /*09a0*/  NOP ;  /* 0x0000000000007918 */ /* 0x000fc00000000000 */
[----:B------:R-:W-:-:S00]  /*09b0*/  NOP ;  /* 0x0000000000007918 */ /* 0x000fc00000000000 */
[----:B------:R-:W-:-:S00]  /*09c0*/  NOP ;  /* 0x0000000000007918 */ /* 0x000fc00000000000 */
[----:B------:R-:W-:-:S00]  /*09d0*/  NOP ;  /* 0x0000000000007918 */ /* 0x000fc00000000000 */
[----:B------:R-:W-:-:S00]  /*09e0*/  NOP ;  /* 0x0000000000007918 */ /* 0x000fc00000000000 */
[----:B------:R-:W-:-:S00]  /*09f0*/  NOP ;  /* 0x0000000000007918 */ /* 0x000fc00000000000 */
.L_x_49:


//--------------------- .text._Z13block_stride1mmPd --------------------------
	.section	.text._Z13block_stride1mmPd,"ax",@progbits
	.align	128
        .global         _Z13block_stride1mmPd
        .type           _Z13block_stride1mmPd,@function
        .size           _Z13block_stride1mmPd,(.L_x_50 - _Z13block_stride1mmPd)
        .other          _Z13block_stride1mmPd,@"STO_CUDA_ENTRY STV_DEFAULT"
_Z13block_stride1mmPd:
.text._Z13block_stride1mmPd:
        /* <DEDUP_REMOVED lines=35> */
.L_x_7:
[----:B------:R-:W-:-:S07]  /*0230*/  MOV R4, 0x250 ;  /* 0x0000025000047802 */ /* 0x000fce0000000f00 */
[----:B------:R-:W-:Y:S05]  /*0240*/  CALL.REL.NOINC `($__internal_1_$__cuda_sm20_rem_u64) ;  /* 0x0000000000c47944 */ /* 0x000fea0003c00000 */
[----:B------:R-:W-:Y:S02]  /*0250*/  IMAD.MOV.U32 R6, RZ, RZ, R8 ;  /* 0x000000ffff067224 */ /* 0x000fe400078e0008 */
[----:B------:R-:W-:-:S07]  /*0260*/  IMAD.MOV.U32 R7, RZ, RZ, R9 ;  /* 0x000000ffff077224 */ /* 0x000fce00078e0009 */
.L_x_8:
        /* <DEDUP_REMOVED lines=19> */
.L_x_12:
        /* <DEDUP_REMOVED lines=12> */
.L_x_11:
[----:B-12---:R-:W-:-:S04]  /*0460*/  LEA R6, P0, R3, UR10, 0x3 ;  /* 0x0000000a03067c11 */ /* 0x006fc8000f8018ff */
[----:B------:R-:W-:-:S05]  /*0470*/  LEA.HI.X R7, R3, UR11, R10, 0x3, P0 ;  /* 0x0000000b03077c11 */ /* 0x000fca00080f1c0a */
[----:B0-----:R-:W2:Y:S01]  /*0480*/  LDG.E.64 R8, desc[UR8][R6.64] ;  /* 0x0000000806087981 */ /* 0x001ea2000c1e1b00 */
[----:B------:R-:W-:-:S05]  /*0490*/  IADD3 R3, P0, PT, R3, UR6, RZ ;  /* 0x0000000603037c10 */ /* 0x000fca000ff1e0ff */
[----:B------:R-:W-:Y:S01]  /*04a0*/  IMAD.X R10, RZ, RZ, R10, P0 ;  /* 0x000000ffff0a7224 */ /* 0x000fe200000e060a */
[----:B------:R-:W-:-:S04]  /*04b0*/  ISETP.GE.U32.AND P0, PT, R3, R13, PT ;  /* 0x0000000d0300720c */ /* 0x000fc80003f06070 */
[----:B------:R-:W-:Y:S01]  /*04c0*/  ISETP.GE.U32.AND.EX P0, PT, R10, R15, PT, P0 ;  /* 0x0000000f0a00720c */ /* 0x000fe20003f06100 */
[----:B--2---:R-:W-:-:S07]  /*04d0*/  DADD R8, R8, R4 ;  /* 0x0000000008087229 */ /* 0x004fce0000000004 */
[----:B------:R1:W-:Y:S05]  /*04e0*/  STG.E.64 desc[UR8][R6.64], R8 ;  /* 0x0000000806007986 */ /* 0x0003ea000c101b08 */
[----:B------:R-:W-:Y:S05]  /*04f0*/  @!P0 BRA `(.L_x_11) ;  /* 0xfffffffc00d88947 */ /* 0x000fea000383ffff */
.L_x_10:
[----:B0-2---:R-:W-:Y:S05]  /*0500*/  BSYNC.RECONVERGENT B0 ;  /* 0x0000000000007941 */ /* 0x005fea0003800200 */
.L_x_9:
[----:B------:R-:W-:Y:S01]  /*0510*/  UMOV UR10, 0xfaa19c47 ;  /* 0xfaa19c47000a7882 */ /* 0x000fe20000000000 */
[----:B------:R-:W-:Y:S02]  /*0520*/  UMOV UR11, 0x3fefffff ;  /* 0x3fefffff000b7882 */ /* 0x000fe40000000000 */
[----:B------:R-:W-:Y:S01]  /*0530*/  DMUL R4, R4, UR10 ;  /* 0x0000000a04047c28 */ /* 0x000fe20008000000 */
[----:B------:R-:W-:Y:S10]  /*0540*/  BRA.U UP0, `(.L_x_12) ;  /* 0xfffffffd00947547 */ /* 0x000ff4000b83ffff */
[----:B------:R-:W-:Y:S05]  /*0550*/  EXIT ;  /* 0x000000000000794d */ /* 0x000fea0003800000 */
        .weak           $__internal_1_$__cuda_sm20_rem_u64
        .type           $__internal_1_$__cuda_sm20_rem_u64,@function
        .size           $__internal_1_$__cuda_sm20_rem_u64,(.L_x_50 - $__internal_1_$__cuda_sm20_rem_u64)
$__internal_1_$__cuda_sm20_rem_u64:
        /* <DEDUP_REMOVED lines=62> */
[----:B------:R-:W-:Y:S06]  /*0940*/  RET.REL.NODEC R6 `(_Z13block_stride1mmPd) ;  /* 0xfffffff406ac7950 */ /* 0x000fec0003c3ffff */
.L_x_13:
        /* <DEDUP_REMOVED lines=11> */
.L_x_50:


//--------------------- .text._Z13block_stride2mmPd --------------------------
	.section	.text._Z13block_stride2mmPd,"ax",@progbits
	.align	128
        .global         _Z13block_stride2mmPd
        .type           _Z13block_stride2mmPd,@function
        .size           _Z13block_stride2mmPd,(.L_x_51 - _Z13block_stride2mmPd)
        .other          _Z13block_stride2mmPd,@"STO_CUDA_ENTRY STV_DEFAULT"
_Z13block_stride2mmPd:
.text._Z13block_stride2mmPd:
        /* <DEDUP_REMOVED lines=35> */
.L_x_14:
[----:B------:R-:W-:-:S07]  /*0230*/  MOV R4, 0x250 ;  /* 0x0000025000047802 */ /* 0x000fce0000000f00 */
[----:B------:R-:W-:Y:S05]  /*0240*/  CALL.REL.NOINC `($__internal_2_$__cuda_sm20_rem_u64) ;  /* 0x0000000000d47944 */ /* 0x000fea0003c00000 */
[----:B------:R-:W-:Y:S02]  /*0250*/  IMAD.MOV.U32 R6, RZ, RZ, R8 ;  /* 0x000000ffff067224 */ /* 0x000fe400078e0008 */
[----:B------:R-:W-:-:S07]  /*0260*/  IMAD.MOV.U32 R7, RZ, RZ, R9 ;  /* 0x000000ffff077224 */ /* 0x000fce00078e0009 */
.L_x_15:
        /* <DEDUP_REMOVED lines=19> */
.L_x_19:
        /* <DEDUP_REMOVED lines=12> */
.L_x_18:
        /* <DEDUP_REMOVED lines=9> */
[----:B--2---:R-:W-:-:S08]  /*04f0*/  DFMA R10, R8, UR12, R4 ;  /* 0x0000000c080a7c2b */ /* 0x004fd00008000004 */
[----:B------:R-:W-:-:S08]  /*0500*/  DFMA R10, R8, R10, R4 ;  /* 0x0000000a080a722b */ /* 0x000fd00000000004 */
[----:B------:R-:W-:-:S07]  /*0510*/  DFMA R10, R8, R10, R4 ;  /* 0x0000000a080a722b */ /* 0x000fce0000000004 */
[----:B------:R1:W-:Y:S01]  /*0520*/  STG.E.64 desc[UR8][R6.64], R10 ;  /* 0x0000000a06007986 */ /* 0x0003e2000c101b08 */
[----:B------:R-:W-:Y:S05]  /*0530*/  @!P0 BRA `(.L_x_18) ;  /* 0xfffffffc00c88947 */ /* 0x000fea000383ffff */
.L_x_17:
[----:B0-2---:R-:W-:Y:S05]  /*0540*/  BSYNC.RECONVERGENT B0 ;  /* 0x0000000000007941 */ /* 0x005fea0003800200 */
.L_x_16:
[----:B------:R-:W-:Y:S01]  /*0550*/  UMOV UR10, 0xfaa19c47 ;  /* 0xfaa19c47000a7882 */ /* 0x000fe20000000000 */
[----:B------:R-:W-:Y:S02]  /*0560*/  UMOV UR11, 0x3fefffff ;  /* 0x3fefffff000b7882 */ /* 0x000fe40000000000 */
[----:B------:R-:W-:Y:S01]  /*0570*/  DMUL R4, R4, UR10 ;  /* 0x0000000a04047c28 */ /* 0x000fe20008000000 */
[----:B------:R-:W-:Y:S10]  /*0580*/  BRA.U UP0, `(.L_x_19) ;  /* 0xfffffffd00847547 */ /* 0x000ff4000b83ffff */
[----:B------:R-:W-:Y:S05]  /*0590*/  EXIT ;  /* 0x000000000000794d */ /* 0x000fea0003800000 */
        .weak           $__internal_2_$__cuda_sm20_rem_u64
        .type           $__internal_2_$__cuda_sm20_rem_u64,@function
        .size           $__internal_2_$__cuda_sm20_rem_u64,(.L_x_51 - $__internal_2_$__cuda_sm20_rem_u64)
$__internal_2_$__cuda_sm20_rem_u64:
        /* <DEDUP_REMOVED lines=62> */
[----:B------:R-:W-:Y:S06]  /*0980*/  RET.REL.NODEC R6 `(_Z13block_stride2mmPd) ;  /* 0xfffffff4069c7950 */ /* 0x000fec0003c3ffff */
.L_x_20:
        /* <DEDUP_REMOVED lines=15> */
.L_x_51:


//--------------------- .text._Z13block_stride3mmPd --------------------------
	.section	.text._Z13block_stride3mmPd,"ax",@progbits
	.align	128
        .global         _Z13block_stride3mmPd
        .type           _Z13block_stride3mmPd,@function
        .size           _Z13block_stride3mmPd,(.L_x_52 - _Z13block_stride3mmPd)
        .other          _Z13block_stride3mmPd,@"STO_CUDA_ENTRY STV_DEFAULT"
_Z13block_stride3mmPd:
.text._Z13block_stride3mmPd:
        /* <DEDUP_REMOVED lines=35> */
.L_x_21:
[----:B------:R-:W-:-:S07]  /*0230*/  MOV R4, 0x250 ;  /* 0x0000025000047802 */ /* 0x000fce0000000f00 */
[----:B------:R-:W-:Y:S05]  /*0240*/  CALL.REL.NOINC `($__internal_3_$__cuda_sm20_rem_u64) ;  /* 0x0000000000e07944 */ /* 0x000fea0003c00000 */
[----:B------:R-:W-:Y:S02]  /*0250*/  IMAD.MOV.U32 R6, RZ, RZ, R8 ;  /* 0x000000ffff067224 */ /* 0x000fe400078e0008 */
[----:B------:R-:W-:-:S07]  /*0260*/  IMAD.MOV.U32 R7, RZ, RZ, R9 ;  /* 0x000000ffff077224 */ /* 0x000fce00078e0009 */
.L_x_22:
        /* <DEDUP_REMOVED lines=19> */
.L_x_26:
        /* <DEDUP_REMOVED lines=12> */
.L_x_25:
        /* <DEDUP_REMOVED lines=11> */
[----:B------:R-:W-:-:S08]  /*0510*/  DFMA R10, R8, R10, R4 ;  /* 0x0000000a080a722b */ /* 0x000fd00000000004 */
[----:B------:R-:W-:-:S08]  /*0520*/  DFMA R10, R8, R10, R4 ;  /* 0x0000000a080a722b */ /* 0x000fd00000000004 */
[----:B------:R-:W-:-:S08]  /*0530*/  DFMA R10, R8, R10, R4 ;  /* 0x0000000a080a722b */ /* 0x000fd00000000004 */
[----:B------:R-:W-:-:S07]  /*0540*/  DFMA R10, R8, R10, R4 ;  /* 0x0000000a080a722b */ /* 0x000fce0000000004 */
[----:B------:R1:W-:Y:S01]  /*0550*/  STG.E.64 desc[UR8][R6.64], R10 ;  /* 0x0000000a06007986 */ /* 0x0003e2000c101b08 */
[----:B------:R-:W-:Y:S05]  /*0560*/  @!P0 BRA `(.L_x_25) ;  /* 0xfffffffc00bc8947 */ /* 0x000fea000383ffff */
.L_x_24:
[----:B0-2---:R-:W-:Y:S05]  /*0570*/  BSYNC.RECONVERGENT B0 ;  /* 0x0000000000007941 */ /* 0x005fea0003800200 */
.L_x_23:
[----:B------:R-:W-:Y:S01]  /*0580*/  UMOV UR10, 0xfaa19c47 ;  /* 0xfaa19c47000a7882 */ /* 0x000fe20000000000 */
[----:B------:R-:W-:Y:S02]  /*0590*/  UMOV UR11, 0x3fefffff ;  /* 0x3fefffff000b7882 */ /* 0x000fe40000000000 */
[----:B------:R-:W-:Y:S01]  /*05a0*/  DMUL R4, R4, UR10 ;  /* 0x0000000a04047c28 */ /* 0x000fe20008000000 */
[----:B------:R-:W-:Y:S10]  /*05b0*/  BRA.U UP0, `(.L_x_26) ;  /* 0xfffffffd00787547 */ /* 0x000ff4000b83ffff */
[----:B------:R-:W-:Y:S05]  /*05c0*/  EXIT ;  /* 0x000000000000794d */ /* 0x000fea0003800000 */
        .weak           $__internal_3_$__cuda_sm20_rem_u64
        .type           $__internal_3_$__cuda_sm20_rem_u64,@function
        .size           $__internal_3_$__cuda_sm20_rem_u64,(.L_x_52 - $__internal_3_$__cuda_sm20_rem_u64)
$__internal_3_$__cuda_sm20_rem_u64:
        /* <DEDUP_REMOVED lines=62> */
[----:B------:R-:W-:Y:S06]  /*09b0*/  RET.REL.NODEC R6 `(_Z13block_stride3mmPd) ;  /* 0xfffffff406907950 */ /* 0x000fec0003c3ffff */
.L_x_27:
        /* <DEDUP_REMOVED lines=12> */
.L_x_52:


//--------------------- .text._Z13block_stride4mmPd --------------------------
	.section	.text._Z13block_stride4mmPd,"ax",@progbits
	.align	128
        .global         _Z13block_stride4mmPd
        .type           _Z13block_stride4mmPd,@function
        .size           _Z13block_stride4mmPd,(.L_x_53 - _Z13block_stride4mmPd)
        .other          _Z13block_stride4mmPd,@"STO_CUDA_ENTRY STV_DEFAULT"
_Z13block_stride4mmPd:
.text._Z13block_stride4mmPd:
        /* <DEDUP_REMOVED lines=35> */
.L_x_28:
[----:B------:R-:W-:-:S07]  /*0230*/  MOV R2, 0x250 ;  /* 0x0000025000027802 */ /* 0x000fce0000000f00 */
[----:B------:R-:W-:Y:S05]  /*0240*/  CALL.REL.NOINC `($__internal_4_$__cuda_sm20_rem_u64) ;  /* 0x0000000000f07944 */ /* 0x000fea0003c00000 */
[----:B------:R-:W-:Y:S02]  /*0250*/  IMAD.MOV.U32 R6, RZ, RZ, R4 ;  /* 0x000000ffff067224 */ /* 0x000fe400078e0004 */
[----:B------:R-:W-:-:S07]  /*0260*/  IMAD.MOV.U32 R7, RZ, RZ, R9 ;  /* 0x000000ffff077224 */ /* 0x000fce00078e0009 */
.L_x_29:
        /* <DEDUP_REMOVED lines=9> */
[----:B------:R-:W-:Y:S01]  /*0300*/  ISETP.LT.U32.AND.EX P0, PT, R5, UR11, PT, P1 ;  /* 0x0000000b05007c0c */ /* 0x000fe2000bf01110 */
        /* <DEDUP_REMOVED lines=9> */
.L_x_33:
        /* <DEDUP_REMOVED lines=12> */
.L_x_32:
        /* <DEDUP_REMOVED lines=14> */
[----:B------:R-:W-:-:S08]  /*0540*/  DFMA R16, R6, R16, R2 ;  /* 0x000000100610722b */ /* 0x000fd00000000002 */
[----:B------:R-:W-:-:S08]  /*0550*/  DFMA R16, R6, R16, R2 ;  /* 0x000000100610722b */ /* 0x000fd00000000002 */
[----:B------:R-:W-:-:S08]  /*0560*/  DFMA R16, R6, R16, R2 ;  /* 0x000000100610722b */ /* 0x000fd00000000002 */
[----:B------:R-:W-:-:S08]  /*0570*/  DFMA R16, R6, R16, R2 ;  /* 0x000000100610722b */ /* 0x000fd00000000002 */
[----:B------:R-:W-:-:S07]  /*0580*/  DFMA R16, R6, R16, R2 ;  /* 0x000000100610722b */ /* 0x000fce0000000002 */
[----:B------:R1:W-:Y:S01]  /*0590*/  STG.E.64 desc[UR8][R4.64], R16 ;  /* 0x0000001004007986 */ /* 0x0003e2000c101b08 */
[----:B------:R-:W-:Y:S05]  /*05a0*/  @!P0 BRA `(.L_x_32) ;  /* 0xfffffffc00ac8947 */ /* 0x000fea000383ffff */
.L_x_31:
[----:B0-2---:R-:W-:Y:S05]  /*05b0*/  BSYNC.RECONVERGENT B0 ;  /* 0x0000000000007941 */ /* 0x005fea0003800200 */
.L_x_30:
[----:B------:R-:W-:Y:S01]  /*05c0*/  UMOV UR10, 0xfaa19c47 ;  /* 0xfaa19c47000a7882 */ /* 0x000fe20000000000 */
[----:B------:R-:W-:Y:S02]  /*05d0*/  UMOV UR11, 0x3fefffff ;  /* 0x3fefffff000b7882 */ /* 0x000fe40000000000 */
[----:B------:R-:W-:Y:S01]  /*05e0*/  DMUL R2, R2, UR10 ;  /* 0x0000000a02027c28 */ /* 0x000fe20008000000 */
[----:B------:R-:W-:Y:S10]  /*05f0*/  BRA.U UP0, `(.L_x_33) ;  /* 0xfffffffd00687547 */ /* 0x000ff4000b83ffff */
[----:B------:R-:W-:Y:S05]  /*0600*/  EXIT ;  /* 0x000000000000794d */ /* 0x000fea0003800000 */
        .weak           $__internal_4_$__cuda_sm20_rem_u64
        .type           $__internal_4_$__cuda_sm20_rem_u64,@function
        .size           $__internal_4_$__cuda_sm20_rem_u64,(.L_x_53 - $__internal_4_$__cuda_sm20_rem_u64)
$__internal_4_$__cuda_sm20_rem_u64:
        /* <DEDUP_REMOVED lines=15> */
[----:B------:R-:W-:-:S04]  /*0700*/  IMAD.HI.U32 R10, P1, R7, R9, R10 ;  /* 0x00000009070a7227 */ /* 0x000fc8000782000a */
[----:B------:R-:W-:Y:S01]  /*0710*/  IMAD.X R4, R13, 0x1, R7, P0 ;  /* 0x000000010d047824 */ /* 0x000fe200000e0607 */
[----:B------:R-:W-:-:S04]  /*0720*/  IADD3 R11, P2, PT, R15, R10, RZ ;  /* 0x0000000a0f0b7210 */ /* 0x000fc80007f5e0ff */
[----:B------:R-:W-:Y:S01]  /*0730*/  IADD3.X R9, PT, PT, RZ, RZ, R4, P2, P1 ;  /* 0x000000ffff097210 */ /* 0x000fe200017e2404 */
[----:B------:R-:W-:-:S03]  /*0740*/  IMAD.WIDE.U32 R6, R11, UR6, RZ ;  /* 0x000000060b067c25 */ /* 0x000fc6000f8e00ff */
[----:B------:R-:W-:Y:S01]  /*0750*/  IADD3 R13, P0, PT, RZ, -R6, RZ ;  /* 0x80000006ff0d7210 */ /* 0x000fe20007f1e0ff */
[----:B------:R-:W-:-:S04]  /*0760*/  IMAD R6, R9, UR6, R7 ;  /* 0x0000000609067c24 */ /* 0x000fc8000f8e0207 */
        /* <DEDUP_REMOVED lines=16> */
[----:B------:R-:W-:Y:S02]  /*0870*/  IMAD.X R4, RZ, RZ, R4, P0 ;  /* 0x000000ffff047224 */ /* 0x000fe400000e0604 */
[----:B------:R-:W-:-:S04]  /*0880*/  IMAD.WIDE.U32 R6, R6, UR6, RZ ;  /* 0x0000000606067c25 */ /* 0x000fc8000f8e00ff */
[----:B------:R-:W-:Y:S01]  /*0890*/  IMAD.X R9, RZ, RZ, R4, P1 ;  /* 0x000000ffff097224 */ /* 0x000fe200008e0604 */
[----:B------:R-:W-:-:S03]  /*08a0*/  IADD3 R10, P0, PT, -R6, R3, RZ ;  /* 0x00000003060a7210 */ /* 0x000fc60007f1e1ff */
[----:B------:R-:W-:Y:S01]  /*08b0*/  IMAD R4, R9, UR6, R7 ;  /* 0x0000000609047c24 */ /* 0x000fe2000f8e0207 */
[----:B------:R-:W-:-:S03]  /*08c0*/  IADD3 R7, P1, PT, R10, -UR6, RZ ;  /* 0x800000060a077c10 */ /* 0x000fc6000ff3e0ff */
        /* <DEDUP_REMOVED lines=18> */
[----:B------:R-:W-:Y:S06]  /*09f0*/  RET.REL.NODEC R6 `(_Z13block_stride4mmPd) ;  /* 0xfffffff406807950 */ /* 0x000fec0003c3ffff */
.L_x_34:
        /* <DEDUP_REMOVED lines=16> */
.L_x_53:


//--------------------- .text._Z13block_stride5mmPd --------------------------
	.section	.text._Z13block_stride5mmPd,"ax",@progbits
	.align	128
        .global         _Z13block_stride5mmPd
        .type           _Z13block_stride5mmPd,@function
        .size           _Z13block_stride5mmPd,(.L_x_54 - _Z13block_stride5mmPd)
        .other          _Z13block_stride5mmPd,@"STO_CUDA_ENTRY STV_DEFAULT"
_Z13block_stride5mmPd:
.text._Z13block_stride5mmPd:
        /* <DEDUP_REMOVED lines=35> */
.L_x_35:
[----:B------:R-:W-:-:S07]  /*0230*/  MOV R2, 0x250 ;  /* 0x0000025000027802 */ /* 0x000fce0000000f00 */
[----:B------:R-:W-:Y:S05]  /*0240*/  CALL.REL.NOINC `($__internal_5_$__cuda_sm20_rem_u64) ;  /* 0x0000000400287944 */ /* 0x000fea0003c00000 */
[----:B------:R-:W-:Y:S02]  /*0250*/  IMAD.MOV.U32 R6, RZ, RZ, R4 ;  /* 0x000000ffff067224 */ /* 0x000fe400078e0004 */
[----:B------:R-:W-:-:S07]  /*0260*/  IMAD.MOV.U32 R7, RZ, RZ, R9 ;  /* 0x000000ffff077224 */ /* 0x000fce00078e0009 */
.L_x_36:
        /* <DEDUP_REMOVED lines=19> */
.L_x_40:
        /* <DEDUP_REMOVED lines=12> */
.L_x_39:
        /* <DEDUP_REMOVED lines=35> */
.L_x_38:
[----:B0-2---:R-:W-:Y:S05]  /*0690*/  BSYNC.RECONVERGENT B0 ;  /* 0x0000000000007941 */ /* 0x005fea0003800200 */
.L_x_37:
[----:B------:R-:W-:Y:S01]  /*06a0*/  UMOV UR10, 0xfaa19c47 ;  /* 0xfaa19c47000a7882 */ /* 0x000fe20000000000 */
[----:B------:R-:W-:Y:S02]  /*06b0*/  UMOV UR11, 0x3fefffff ;  /* 0x3fefffff000b7882 */ /* 0x000fe40000000000 */
[----:B------:R-:W-:Y:S01]  /*06c0*/  DMUL R2, R2, UR10 ;  /* 0x0000000a02027c28 */ /* 0x000fe20008000000 */
[----:B------:R-:W-:Y:S10]  /*06d0*/  BRA.U UP0, `(.L_x_40) ;  /* 0xfffffffd00307547 */ /* 0x000ff4000b83ffff */
[----:B------:R-:W-:Y:S05]  /*06e0*/  EXIT ;  /* 0x000000000000794d */ /* 0x000fea0003800000 */
        .weak           $__internal_5_$__cuda_sm20_rem_u64
        .type           $__internal_5_$__cuda_sm20_rem_u64,@function
        .size           $__internal_5_$__cuda_sm20_rem_u64,(.L_x_54 - $__internal_5_$__cuda_sm20_rem_u64)
$__internal_5_$__cuda_sm20_rem_u64:
        /* <DEDUP_REMOVED lines=62> */
[----:B------:R-:W-:Y:S06]  /*0ad0*/  RET.REL.NODEC R6 `(_Z13block_stride5mmPd) ;  /* 0xfffffff406487950 */ /* 0x000fec0003c3ffff */
.L_x_41:
        /* <DEDUP_REMOVED lines=10> */
.L_x_54:


//--------------------- .text._Z12block_stridemmPd --------------------------
	.section	.text._Z12block_stridemmPd,"ax",@progbits
	.align	128
        .global         _Z12block_stridemmPd
        .type           _Z12block_stridemmPd,@function
        .size           _Z12block_stridemmPd,(.L_x_55 - _Z12block_stridemmPd)
        .other          _Z12block_stridemmPd,@"STO_CUDA_ENTRY STV_DEFAULT"
_Z12block_stridemmPd:
.text._Z12block_stridemmPd:
        /* <DEDUP_REMOVED lines=35> */
.L_x_42:
[----:B------:R-:W-:-:S07]  /*0230*/  MOV R4, 0x250 ;  /* 0x0000025000047802 */ /* 0x000fce0000000f00 */
[----:B------:R-:W-:Y:S05]  /*0240*/  CALL.REL.NOINC `($__internal_6_$__cuda_sm20_rem_u64) ;  /* 0x0000000000b07944 */ /* 0x000fea0003c00000 */
[----:B------:R-:W-:Y:S02]  /*0250*/  IMAD.MOV.U32 R6, RZ, RZ, R8 ;  /* 0x000000ffff067224 */ /* 0x000fe400078e0008 */
[----:B------:R-:W-:-:S07]  /*0260*/  IMAD.MOV.U32 R7, RZ, RZ, R9 ;  /* 0x000000ffff077224 */ /* 0x000fce00078e0009 */
.L_x_43:
        /* <DEDUP_REMOVED lines=8> */
[----:B------:R-:W0:Y:S01]  /*02f0*/  LDCU.64 UR8, c[0x0][0x358] ;  /* 0x00006b00ff0877ac */ /* 0x000e220008000a00 */
[----:B------:R-:W-:Y:S02]  /*0300*/  ISETP.LT.U32.AND.EX P0, PT, R5, UR11, PT, P1 ;  /* 0x0000000b05007c0c */ /* 0x000fe4000bf01110 */
[----:B------:R-:W-:Y:S01]  /*0310*/  ISETP.LT.U32.AND.EX P1, PT, R0, UR11, PT, P2 ;  /* 0x0000000b00007c0c */ /* 0x000fe2000bf21120 */
[----:B------:R-:W-:Y:S01]  /*0320*/  UMOV UR4, URZ ;  /* 0x000000ff00047c82 */ /* 0x000fe20008000000 */
[----:B------:R-:W-:Y:S01]  /*0330*/  SEL R11, R3, UR10, P0 ;  /* 0x0000000a030b7c07 */ /* 0x000fe20008000000 */
[----:B------:R-:W-:Y:S01]  /*0340*/  UMOV UR5, URZ ;  /* 0x000000ff00057c82 */ /* 0x000fe20008000000 */
[----:B------:R-:W-:Y:S02]  /*0350*/  SEL R15, R5, UR11, P0 ;  /* 0x0000000b050f7c07 */ /* 0x000fe40008000000 */
[----:B------:R-:W-:-:S02]  /*0360*/  SEL R9, R2, UR10, P1 ;  /* 0x0000000a02097c07 */ /* 0x000fc40008800000 */
[----:B------:R-:W-:-:S07]  /*0370*/  SEL R10, R0, UR11, P1 ;  /* 0x0000000b000a7c07 */ /* 0x000fce0008800000 */
.L_x_47:
[----:B------:R-:W1:Y:S01]  /*0380*/  LDCU.64 UR10, c[0x0][0x380] ;  /* 0x00007000ff0a77ac */ /* 0x000e620008000a00 */
[----:B------:R-:W-:Y:S01]  /*0390*/  ISETP.GE.U32.AND P0, PT, R2, R11, PT ;  /* 0x0000000b0200720c */ /* 0x000fe20003f06070 */
[----:B------:R-:W-:Y:S01]  /*03a0*/  BSSY.RECONVERGENT B0, `(.L_x_44) ;  /* 0x0000014000007945 */ /* 0x000fe20003800200 */
[----:B------:R-:W-:Y:S02]  /*03b0*/  UIADD3 UR4, UP0, UPT, UR4, 0x1, URZ ;  /* 0x0000000104047890 */ /* 0x000fe4000ff1e0ff */
[----:B------:R-:W-:Y:S02]  /*03c0*/  ISETP.GE.U32.AND.EX P0, PT, R0, R15, PT, P0 ;  /* 0x0000000f0000720c */ /* 0x000fe40003f06100 */
[----:B------:R-:W-:Y:S02]  /*03d0*/  UIADD3.X UR5, UPT, UPT, URZ, UR5, URZ, UP0, !UPT ;  /* 0x00000005ff057290 */ /* 0x000fe400087fe4ff */
[----:B-1----:R-:W-:-:S04]  /*03e0*/  UISETP.NE.U32.AND UP0, UPT, UR4, UR10, UPT ;  /* 0x0000000a0400728c */ /* 0x002fc8000bf05070 */
[----:B------:R-:W-:-:S05]  /*03f0*/  UISETP.NE.AND.EX UP0, UPT, UR5, UR11, UPT, UP0 ;  /* 0x0000000b0500728c */ /* 0x000fca000bf05300 */
[----:B------:R-:W-:Y:S06]  /*0400*/  @P0 BRA `(.L_x_45) ;  /* 0x0000000000340947 */ /* 0x000fec0003800000 */
[----:B------:R-:W1:Y:S01]  /*0410*/  LDC.64 R12, c[0x0][0x390] ;  /* 0x0000e400ff0c7b82 */ /* 0x000e620000000a00 */
[----:B------:R-:W-:Y:S02]  /*0420*/  HFMA2 R7, -RZ, RZ, 1.9775390625, -0.0027332305908203125 ;  /* 0x3fe99999ff077431 */ /* 0x000fe400000001ff */
[----:B------:R-:W-:Y:S02]  /*0430*/  IMAD.MOV.U32 R3, RZ, RZ, R9 ;  /* 0x000000ffff037224 */ /* 0x000fe400078e0009 */
[----:B------:R-:W-:Y:S02]  /*0440*/  IMAD.MOV.U32 R8, RZ, RZ, R10 ;  /* 0x000000ffff087224 */ /* 0x000fe400078e000a */
[----:B------:R-:W-:-:S07]  /*0450*/  IMAD.MOV.U32 R6, RZ, RZ, -0x66666666 ;  /* 0x9999999aff067424 */ /* 0x000fce00078e00ff */
.L_x_46:
[----:B-1----:R-:W-:-:S04]  /*0460*/  LEA R4, P0, R3, R12, 0x3 ;  /* 0x0000000c03047211 */ /* 0x002fc800078018ff */
[C---:B------:R-:W-:Y:S02]  /*0470*/  LEA.HI.X R5, R3.reuse, R13, R8, 0x3, P0 ;  /* 0x0000000d03057211 */ /* 0x040fe400000f1c08 */
[----:B------:R-:W-:-:S03]  /*0480*/  IADD3 R3, P0, PT, R3, UR6, RZ ;  /* 0x0000000603037c10 */ /* 0x000fc6000ff1e0ff */
[----:B0-----:R2:W-:Y:S02]  /*0490*/  STG.E.64 desc[UR8][R4.64], R6 ;  /* 0x0000000604007986 */ /* 0x0015e4000c101b08 */
[----:B------:R-:W-:Y:S01]  /*04a0*/  IMAD.X R8, RZ, RZ, R8, P0 ;  /* 0x000000ffff087224 */ /* 0x000fe200000e0608 */
[----:B------:R-:W-:-:S04]  /*04b0*/  ISETP.GE.U32.AND P0, PT, R3, R11, PT ;  /* 0x0000000b0300720c */ /* 0x000fc80003f06070 */
[----:B------:R-:W-:-:S13]  /*04c0*/  ISETP.GE.U32.AND.EX P0, PT, R8, R15, PT, P0 ;  /* 0x0000000f0800720c */ /* 0x000fda0003f06100 */
[----:B--2---:R-:W-:Y:S05]  /*04d0*/  @!P0 BRA `(.L_x_46) ;  /* 0xfffffffc00e08947 */ /* 0x004fea000383ffff */
.L_x_45:
[----:B0-----:R-:W-:Y:S05]  /*04e0*/  BSYNC.RECONVERGENT B0 ;  /* 0x0000000000007941 */ /* 0x001fea0003800200 */
.L_x_44:
[----:B------:R-:W-:Y:S05]  /*04f0*/  BRA.U UP0, `(.L_x_47) ;  /* 0xfffffffd00a07547 */ /* 0x000fea000b83ffff */
[----:B------:R-:W-:Y:S05]  /*0500*/  EXIT ;  /* 0x000000000000794d */ /* 0x000fea0003800000 */
        .weak           $__internal_6_$__cuda_sm20_rem_u64
        .type           $__internal_6_$__cuda_sm20_rem_u64,@function
        .size           $__internal_6_$__cuda_sm20_rem_u64,(.L_x_55 - $__internal_6_$__cuda_sm20_rem_u64)
$__internal_6_$__cuda_sm20_rem_u64:
        /* <DEDUP_REMOVED lines=62> */
[----:B------:R-:W-:Y:S06]  /*08f0*/  RET.REL.NODEC R6 `(_Z12block_stridemmPd) ;  /* 0xfffffff406c07950 */ /* 0x000fec0003c3ffff */
.L_x_48:
        /* <DEDUP_REMOVED lines=16> */
.L_x_55:


//--------------------- .nv.shared.reserved.0     --------------------------
	.section	.nv.shared.reserved.0,"aw",@nobits
	.weak		__nv_reservedSMEM_offset_0_alias
	.size		__nv_reservedSMEM_offset_0_alias, 0, 64
	.other		__nv_reservedSMEM_offset_0_alias,@"STO_CUDA_RESERVED_SHARED STV_DEFAULT"
__nv_reservedSMEM_offset_0_alias:
	.zero		0
	.zero		64


//--------------------- .nv.constant0._Z18block_stride_triadmmPd --------------------------
	.section	.nv.constant0._Z18block_stride_triadmmPd,"a",@progbits
	.sectionflags	@""
	.align	4
.nv.constant0._Z18block_stride_triadmmPd:
	.zero		920


//--------------------- .nv.constant0._Z13block_stride1mmPd --------------------------
	.section	.nv.constant0._Z13block_stride1mmPd,"a",@progbits
	.sectionflags	@""
	.align	4
.nv.constant0._Z13block_stride1mmPd:
	.zero		920


//--------------------- .nv.constant0._Z13block_stride2mmPd --------------------------
	.section	.nv.constant0._Z13block_stride2mmPd,"a",@progbits
	.sectionflags	@""
	.align	4
.nv.constant0._Z13block_stride2mmPd:
	.zero		920


//--------------------- .nv.constant0._Z13block_stride3mmPd --------------------------
	.section	.nv.constant0._Z13block_stride3mmPd,"a",@progbits
	.sectionflags	@""
	.align	4
.nv.constant0._Z13block_stride3mmPd:
	.zero		920


//--------------------- .nv.constant0._Z13block_stride4mmPd --------------------------
	.section	.nv.constant0._Z13block_stride4mmPd,"a",@progbits
	.sectionflags	@""
	.align	4
.nv.constant0._Z13block_stride4mmPd:
	.zero		920


//--------------------- .nv.constant0._Z13block_stride5mmPd --------------------------
	.section	.nv.constant0._Z13block_stride5mmPd,"a",@progbits
	.sectionflags	@""
	.align	4
.nv.constant0._Z13block_stride5mmPd:
	.zero		920


//--------------------- .nv.constant0._Z12block_stridemmPd --------------------------
	.section	.nv.constant0._Z12block_stridemmPd,"a",@progbits
	.sectionflags	@""
	.align	4
.nv.constant0._Z12block_stridemmPd:
	.zero		920


//--------------------- SYMBOLS --------------------------

	.type		.nv.reservedSmem.offset0,@object
	.size		.nv.reservedSmem.offset0,0x4
